//
// Generated by NVIDIA NVVM Compiler
//
// Compiler Build ID: CL-36424714
// Cuda compilation tools, release 13.0, V13.0.88
// Based on NVVM 20.0.0
//

.version 9.0
.target sm_100
.address_size 64

	// .globl	_Z23tiled_sq_mat_mul_kernelPfS_S_i
.extern .func __assertfail
(
	.param .b64 __assertfail_param_0,
	.param .b64 __assertfail_param_1,
	.param .b32 __assertfail_param_2,
	.param .b64 __assertfail_param_3,
	.param .b64 __assertfail_param_4
)
;
.global .align 1 .b8 __unnamed_1[61] = {118, 111, 105, 100, 32, 116, 105, 108, 101, 100, 95, 115, 113, 95, 109, 97, 116, 95, 109, 117, 108, 95, 107, 101, 114, 110, 101, 108, 40, 102, 108, 111, 97, 116, 32, 42, 44, 32, 102, 108, 111, 97, 116, 32, 42, 44, 32, 102, 108, 111, 97, 116, 32, 42, 44, 32, 105, 110, 116, 41};
// _ZZ23tiled_sq_mat_mul_kernelPfS_S_iE4sh_A has been demoted
// _ZZ23tiled_sq_mat_mul_kernelPfS_S_iE4sh_B has been demoted
.global .align 1 .b8 $str[25] = {84, 73, 76, 69, 95, 87, 73, 68, 84, 72, 32, 61, 61, 32, 98, 108, 111, 99, 107, 68, 105, 109, 46, 120};
.global .align 1 .b8 $str$1[27] = {47, 116, 109, 112, 47, 115, 97, 115, 115, 95, 99, 117, 95, 121, 105, 54, 57, 54, 115, 105, 95, 47, 107, 46, 99, 117};
.global .align 1 .b8 $str$2[25] = {84, 73, 76, 69, 95, 87, 73, 68, 84, 72, 32, 61, 61, 32, 98, 108, 111, 99, 107, 68, 105, 109, 46, 121};
.global .align 1 .b8 $str$3[20] = {78, 32, 37, 32, 84, 73, 76, 69, 95, 87, 73, 68, 84, 72, 32, 61, 61, 32, 48};

.visible .entry _Z23tiled_sq_mat_mul_kernelPfS_S_i(
	.param .u64 .ptr .align 1 _Z23tiled_sq_mat_mul_kernelPfS_S_i_param_0,
	.param .u64 .ptr .align 1 _Z23tiled_sq_mat_mul_kernelPfS_S_i_param_1,
	.param .u64 .ptr .align 1 _Z23tiled_sq_mat_mul_kernelPfS_S_i_param_2,
	.param .u32 _Z23tiled_sq_mat_mul_kernelPfS_S_i_param_3
)
{
	.reg .pred 	%p<11>;
	.reg .b32 	%r<107>;
	.reg .b32 	%f<368>;
	.reg .b64 	%rd<58>;
	// demoted variable
	.shared .align 4 .b8 _ZZ23tiled_sq_mat_mul_kernelPfS_S_iE4sh_A[1024];
	// demoted variable
	.shared .align 4 .b8 _ZZ23tiled_sq_mat_mul_kernelPfS_S_iE4sh_B[1024];
	ld.param.u32 	%r31, [_Z23tiled_sq_mat_mul_kernelPfS_S_i_param_3];
	mov.u32 	%r32, %ntid.x;
	setp.eq.s32 	%p1, %r32, 16;
	@%p1 bra 	$L__BB0_2;
	mov.u64 	%rd4, $str;
	cvta.global.u64 	%rd5, %rd4;
	mov.u64 	%rd6, $str$1;
	cvta.global.u64 	%rd7, %rd6;
	mov.u64 	%rd8, __unnamed_1;
	cvta.global.u64 	%rd9, %rd8;
	{ // callseq 0, 0
	.param .b64 param0;
	st.param.b64 	[param0], %rd5;
	.param .b64 param1;
	st.param.b64 	[param1], %rd7;
	.param .b32 param2;
	st.param.b32 	[param2], 11;
	.param .b64 param3;
	st.param.b64 	[param3], %rd9;
	.param .b64 param4;
	st.param.b64 	[param4], 1;
	call.uni 
	__assertfail, 
	(
	param0, 
	param1, 
	param2, 
	param3, 
	param4
	);
	} // callseq 0
$L__BB0_2:
	mov.u32 	%r33, %ntid.y;
	setp.eq.s32 	%p2, %r33, 16;
	@%p2 bra 	$L__BB0_4;
	mov.u64 	%rd10, $str$2;
	cvta.global.u64 	%rd11, %rd10;
	mov.u64 	%rd12, $str$1;
	cvta.global.u64 	%rd13, %rd12;
	mov.u64 	%rd14, __unnamed_1;
	cvta.global.u64 	%rd15, %rd14;
	{ // callseq 1, 0
	.param .b64 param0;
	st.param.b64 	[param0], %rd11;
	.param .b64 param1;
	st.param.b64 	[param1], %rd13;
	.param .b32 param2;
	st.param.b32 	[param2], 12;
	.param .b64 param3;
	st.param.b64 	[param3], %rd15;
	.param .b64 param4;
	st.param.b64 	[param4], 1;
	call.uni 
	__assertfail, 
	(
	param0, 
	param1, 
	param2, 
	param3, 
	param4
	);
	} // callseq 1
$L__BB0_4:
	and.b32  	%r34, %r31, 15;
	setp.eq.s32 	%p3, %r34, 0;
	@%p3 bra 	$L__BB0_6;
	mov.u64 	%rd16, $str$3;
	cvta.global.u64 	%rd17, %rd16;
	mov.u64 	%rd18, $str$1;
	cvta.global.u64 	%rd19, %rd18;
	mov.u64 	%rd20, __unnamed_1;
	cvta.global.u64 	%rd21, %rd20;
	{ // callseq 2, 0
	.param .b64 param0;
	st.param.b64 	[param0], %rd17;
	.param .b64 param1;
	st.param.b64 	[param1], %rd19;
	.param .b32 param2;
	st.param.b32 	[param2], 15;
	.param .b64 param3;
	st.param.b64 	[param3], %rd21;
	.param .b64 param4;
	st.param.b64 	[param4], 1;
	call.uni 
	__assertfail, 
	(
	param0, 
	param1, 
	param2, 
	param3, 
	param4
	);
	} // callseq 2
$L__BB0_6:
	mov.u32 	%r35, %ctaid.y;
	mov.u32 	%r36, %ctaid.x;
	mov.u32 	%r1, %tid.y;
	mov.u32 	%r2, %tid.x;
	shl.b32 	%r37, %r35, 4;
	add.s32 	%r3, %r37, %r1;
	shl.b32 	%r4, %r36, 4;
	add.s32 	%r5, %r4, %r2;
	shr.s32 	%r38, %r31, 31;
	shr.u32 	%r39, %r38, 28;
	add.s32 	%r40, %r31, %r39;
	shr.s32 	%r6, %r40, 4;
	setp.lt.s32 	%p4, %r31, 16;
	mov.f32 	%f367, 0f00000000;
	@%p4 bra 	$L__BB0_15;
	mad.lo.s32 	%r103, %r31, %r3, %r2;
	shl.b32 	%r42, %r1, 6;
	mov.u32 	%r43, _ZZ23tiled_sq_mat_mul_kernelPfS_S_iE4sh_A;
	add.s32 	%r8, %r43, %r42;
	add.s32 	%r44, %r6, -1;
	setp.lt.u32 	%p5, %r44, 3;
	mov.f32 	%f367, 0f00000000;
	mov.b32 	%r106, 0;
	@%p5 bra 	$L__BB0_10;
	and.b32  	%r106, %r6, 134217724;
	neg.s32 	%r104, %r106;
	add.s32 	%r46, %r1, 48;
	mad.lo.s32 	%r47, %r31, %r46, %r2;
	add.s32 	%r102, %r47, %r4;
	add.s32 	%r48, %r1, 32;
	mad.lo.s32 	%r49, %r31, %r48, %r2;
	add.s32 	%r101, %r49, %r4;
	add.s32 	%r50, %r1, 16;
	mad.lo.s32 	%r51, %r31, %r50, %r2;
	add.s32 	%r100, %r51, %r4;
	mad.lo.s32 	%r52, %r1, %r31, %r2;
	add.s32 	%r99, %r52, %r4;
	mov.f32 	%f367, 0f00000000;
$L__BB0_9:
	.pragma "nounroll";
	ld.param.u64 	%rd54, [_Z23tiled_sq_mat_mul_kernelPfS_S_i_param_1];
	ld.param.u64 	%rd51, [_Z23tiled_sq_mat_mul_kernelPfS_S_i_param_0];
	cvta.to.global.u64 	%rd22, %rd51;
	mul.wide.s32 	%rd23, %r103, 4;
	add.s64 	%rd24, %rd22, %rd23;
	ld.global.f32 	%f14, [%rd24];
	shl.b32 	%r54, %r2, 2;
	add.s32 	%r55, %r8, %r54;
	st.shared.f32 	[%r55], %f14;
	cvta.to.global.u64 	%rd25, %rd54;
	mul.wide.u32 	%rd26, %r99, 4;
	add.s64 	%rd27, %rd25, %rd26;
	ld.global.f32 	%f15, [%rd27];
	mov.u32 	%r57, _ZZ23tiled_sq_mat_mul_kernelPfS_S_iE4sh_B;
	add.s32 	%r58, %r57, %r54;
	add.s32 	%r59, %r58, %r42;
	st.shared.f32 	[%r59], %f15;
	bar.sync 	0;
	ld.shared.f32 	%f16, [%r8];
	ld.shared.f32 	%f17, [%r58];
	fma.rn.f32 	%f18, %f16, %f17, %f367;
	ld.shared.f32 	%f19, [%r8+4];
	ld.shared.f32 	%f20, [%r58+64];
	fma.rn.f32 	%f21, %f19, %f20, %f18;
	ld.shared.f32 	%f22, [%r8+8];
	ld.shared.f32 	%f23, [%r58+128];
	fma.rn.f32 	%f24, %f22, %f23, %f21;
	ld.shared.f32 	%f25, [%r8+12];
	ld.shared.f32 	%f26, [%r58+192];
	fma.rn.f32 	%f27, %f25, %f26, %f24;
	ld.shared.f32 	%f28, [%r8+16];
	ld.shared.f32 	%f29, [%r58+256];
	fma.rn.f32 	%f30, %f28, %f29, %f27;
	ld.shared.f32 	%f31, [%r8+20];
	ld.shared.f32 	%f32, [%r58+320];
	fma.rn.f32 	%f33, %f31, %f32, %f30;
	ld.shared.f32 	%f34, [%r8+24];
	ld.shared.f32 	%f35, [%r58+384];
	fma.rn.f32 	%f36, %f34, %f35, %f33;
	ld.shared.f32 	%f37, [%r8+28];
	ld.shared.f32 	%f38, [%r58+448];
	fma.rn.f32 	%f39, %f37, %f38, %f36;
	ld.shared.f32 	%f40, [%r8+32];
	ld.shared.f32 	%f41, [%r58+512];
	fma.rn.f32 	%f42, %f40, %f41, %f39;
	ld.shared.f32 	%f43, [%r8+36];
	ld.shared.f32 	%f44, [%r58+576];
	fma.rn.f32 	%f45, %f43, %f44, %f42;
	ld.shared.f32 	%f46, [%r8+40];
	ld.shared.f32 	%f47, [%r58+640];
	fma.rn.f32 	%f48, %f46, %f47, %f45;
	ld.shared.f32 	%f49, [%r8+44];
	ld.shared.f32 	%f50, [%r58+704];
	fma.rn.f32 	%f51, %f49, %f50, %f48;
	ld.shared.f32 	%f52, [%r8+48];
	ld.shared.f32 	%f53, [%r58+768];
	fma.rn.f32 	%f54, %f52, %f53, %f51;
	ld.shared.f32 	%f55, [%r8+52];
	ld.shared.f32 	%f56, [%r58+832];
	fma.rn.f32 	%f57, %f55, %f56, %f54;
	ld.shared.f32 	%f58, [%r8+56];
	ld.shared.f32 	%f59, [%r58+896];
	fma.rn.f32 	%f60, %f58, %f59, %f57;
	ld.shared.f32 	%f61, [%r8+60];
	ld.shared.f32 	%f62, [%r58+960];
	fma.rn.f32 	%f63, %f61, %f62, %f60;
	bar.sync 	0;
	ld.global.f32 	%f64, [%rd24+64];
	st.shared.f32 	[%r55], %f64;
	mul.wide.u32 	%rd28, %r100, 4;
	add.s64 	%rd29, %rd25, %rd28;
	ld.global.f32 	%f65, [%rd29];
	st.shared.f32 	[%r59], %f65;
	bar.sync 	0;
	ld.shared.f32 	%f66, [%r8];
	ld.shared.f32 	%f67, [%r58];
	fma.rn.f32 	%f68, %f66, %f67, %f63;
	ld.shared.f32 	%f69, [%r8+4];
	ld.shared.f32 	%f70, [%r58+64];
	fma.rn.f32 	%f71, %f69, %f70, %f68;
	ld.shared.f32 	%f72, [%r8+8];
	ld.shared.f32 	%f73, [%r58+128];
	fma.rn.f32 	%f74, %f72, %f73, %f71;
	ld.shared.f32 	%f75, [%r8+12];
	ld.shared.f32 	%f76, [%r58+192];
	fma.rn.f32 	%f77, %f75, %f76, %f74;
	ld.shared.f32 	%f78, [%r8+16];
	ld.shared.f32 	%f79, [%r58+256];
	fma.rn.f32 	%f80, %f78, %f79, %f77;
	ld.shared.f32 	%f81, [%r8+20];
	ld.shared.f32 	%f82, [%r58+320];
	fma.rn.f32 	%f83, %f81, %f82, %f80;
	ld.shared.f32 	%f84, [%r8+24];
	ld.shared.f32 	%f85, [%r58+384];
	fma.rn.f32 	%f86, %f84, %f85, %f83;
	ld.shared.f32 	%f87, [%r8+28];
	ld.shared.f32 	%f88, [%r58+448];
	fma.rn.f32 	%f89, %f87, %f88, %f86;
	ld.shared.f32 	%f90, [%r8+32];
	ld.shared.f32 	%f91, [%r58+512];
	fma.rn.f32 	%f92, %f90, %f91, %f89;
	ld.shared.f32 	%f93, [%r8+36];
	ld.shared.f32 	%f94, [%r58+576];
	fma.rn.f32 	%f95, %f93, %f94, %f92;
	ld.shared.f32 	%f96, [%r8+40];
	ld.shared.f32 	%f97, [%r58+640];
	fma.rn.f32 	%f98, %f96, %f97, %f95;
	ld.shared.f32 	%f99, [%r8+44];
	ld.shared.f32 	%f100, [%r58+704];
	fma.rn.f32 	%f101, %f99, %f100, %f98;
	ld.shared.f32 	%f102, [%r8+48];
	ld.shared.f32 	%f103, [%r58+768];
	fma.rn.f32 	%f104, %f102, %f103, %f101;
	ld.shared.f32 	%f105, [%r8+52];
	ld.shared.f32 	%f106, [%r58+832];
	fma.rn.f32 	%f107, %f105, %f106, %f104;
	ld.shared.f32 	%f108, [%r8+56];
	ld.shared.f32 	%f109, [%r58+896];
	fma.rn.f32 	%f110, %f108, %f109, %f107;
	ld.shared.f32 	%f111, [%r8+60];
	ld.shared.f32 	%f112, [%r58+960];
	fma.rn.f32 	%f113, %f111, %f112, %f110;
	bar.sync 	0;
	ld.global.f32 	%f114, [%rd24+128];
	st.shared.f32 	[%r55], %f114;
	mul.wide.u32 	%rd30, %r101, 4;
	add.s64 	%rd31, %rd25, %rd30;
	ld.global.f32 	%f115, [%rd31];
	st.shared.f32 	[%r59], %f115;
	bar.sync 	0;
	ld.shared.f32 	%f116, [%r8];
	ld.shared.f32 	%f117, [%r58];
	fma.rn.f32 	%f118, %f116, %f117, %f113;
	ld.shared.f32 	%f119, [%r8+4];
	ld.shared.f32 	%f120, [%r58+64];
	fma.rn.f32 	%f121, %f119, %f120, %f118;
	ld.shared.f32 	%f122, [%r8+8];
	ld.shared.f32 	%f123, [%r58+128];
	fma.rn.f32 	%f124, %f122, %f123, %f121;
	ld.shared.f32 	%f125, [%r8+12];
	ld.shared.f32 	%f126, [%r58+192];
	fma.rn.f32 	%f127, %f125, %f126, %f124;
	ld.shared.f32 	%f128, [%r8+16];
	ld.shared.f32 	%f129, [%r58+256];
	fma.rn.f32 	%f130, %f128, %f129, %f127;
	ld.shared.f32 	%f131, [%r8+20];
	ld.shared.f32 	%f132, [%r58+320];
	fma.rn.f32 	%f133, %f131, %f132, %f130;
	ld.shared.f32 	%f134, [%r8+24];
	ld.shared.f32 	%f135, [%r58+384];
	fma.rn.f32 	%f136, %f134, %f135, %f133;
	ld.shared.f32 	%f137, [%r8+28];
	ld.shared.f32 	%f138, [%r58+448];
	fma.rn.f32 	%f139, %f137, %f138, %f136;
	ld.shared.f32 	%f140, [%r8+32];
	ld.shared.f32 	%f141, [%r58+512];
	fma.rn.f32 	%f142, %f140, %f141, %f139;
	ld.shared.f32 	%f143, [%r8+36];
	ld.shared.f32 	%f144, [%r58+576];
	fma.rn.f32 	%f145, %f143, %f144, %f142;
	ld.shared.f32 	%f146, [%r8+40];
	ld.shared.f32 	%f147, [%r58+640];
	fma.rn.f32 	%f148, %f146, %f147, %f145;
	ld.shared.f32 	%f149, [%r8+44];
	ld.shared.f32 	%f150, [%r58+704];
	fma.rn.f32 	%f151, %f149, %f150, %f148;
	ld.shared.f32 	%f152, [%r8+48];
	ld.shared.f32 	%f153, [%r58+768];
	fma.rn.f32 	%f154, %f152, %f153, %f151;
	ld.shared.f32 	%f155, [%r8+52];
	ld.shared.f32 	%f156, [%r58+832];
	fma.rn.f32 	%f157, %f155, %f156, %f154;
	ld.shared.f32 	%f158, [%r8+56];
	ld.shared.f32 	%f159, [%r58+896];
	fma.rn.f32 	%f160, %f158, %f159, %f157;
	ld.shared.f32 	%f161, [%r8+60];
	ld.shared.f32 	%f162, [%r58+960];
	fma.rn.f32 	%f163, %f161, %f162, %f160;
	bar.sync 	0;
	ld.global.f32 	%f164, [%rd24+192];
	st.shared.f32 	[%r55], %f164;
	mul.wide.u32 	%rd32, %r102, 4;
	add.s64 	%rd33, %rd25, %rd32;
	ld.global.f32 	%f165, [%rd33];
	st.shared.f32 	[%r59], %f165;
	bar.sync 	0;
	ld.shared.f32 	%f166, [%r8];
	ld.shared.f32 	%f167, [%r58];
	fma.rn.f32 	%f168, %f166, %f167, %f163;
	ld.shared.f32 	%f169, [%r8+4];
	ld.shared.f32 	%f170, [%r58+64];
	fma.rn.f32 	%f171, %f169, %f170, %f168;
	ld.shared.f32 	%f172, [%r8+8];
	ld.shared.f32 	%f173, [%r58+128];
	fma.rn.f32 	%f174, %f172, %f173, %f171;
	ld.shared.f32 	%f175, [%r8+12];
	ld.shared.f32 	%f176, [%r58+192];
	fma.rn.f32 	%f177, %f175, %f176, %f174;
	ld.shared.f32 	%f178, [%r8+16];
	ld.shared.f32 	%f179, [%r58+256];
	fma.rn.f32 	%f180, %f178, %f179, %f177;
	ld.shared.f32 	%f181, [%r8+20];
	ld.shared.f32 	%f182, [%r58+320];
	fma.rn.f32 	%f183, %f181, %f182, %f180;
	ld.shared.f32 	%f184, [%r8+24];
	ld.shared.f32 	%f185, [%r58+384];
	fma.rn.f32 	%f186, %f184, %f185, %f183;
	ld.shared.f32 	%f187, [%r8+28];
	ld.shared.f32 	%f188, [%r58+448];
	fma.rn.f32 	%f189, %f187, %f188, %f186;
	ld.shared.f32 	%f190, [%r8+32];
	ld.shared.f32 	%f191, [%r58+512];
	fma.rn.f32 	%f192, %f190, %f191, %f189;
	ld.shared.f32 	%f193, [%r8+36];
	ld.shared.f32 	%f194, [%r58+576];
	fma.rn.f32 	%f195, %f193, %f194, %f192;
	ld.shared.f32 	%f196, [%r8+40];
	ld.shared.f32 	%f197, [%r58+640];
	fma.rn.f32 	%f198, %f196, %f197, %f195;
	ld.shared.f32 	%f199, [%r8+44];
	ld.shared.f32 	%f200, [%r58+704];
	fma.rn.f32 	%f201, %f199, %f200, %f198;
	ld.shared.f32 	%f202, [%r8+48];
	ld.shared.f32 	%f203, [%r58+768];
	fma.rn.f32 	%f204, %f202, %f203, %f201;
	ld.shared.f32 	%f205, [%r8+52];
	ld.shared.f32 	%f206, [%r58+832];
	fma.rn.f32 	%f207, %f205, %f206, %f204;
	ld.shared.f32 	%f208, [%r8+56];
	ld.shared.f32 	%f209, [%r58+896];
	fma.rn.f32 	%f210, %f208, %f209, %f207;
	ld.shared.f32 	%f211, [%r8+60];
	ld.shared.f32 	%f212, [%r58+960];
	fma.rn.f32 	%f367, %f211, %f212, %f210;
	bar.sync 	0;
	add.s32 	%r104, %r104, 4;
	add.s32 	%r103, %r103, 64;
	shl.b32 	%r60, %r31, 6;
	add.s32 	%r102, %r102, %r60;
	add.s32 	%r101, %r101, %r60;
	add.s32 	%r100, %r100, %r60;
	add.s32 	%r99, %r99, %r60;
	setp.ne.s32 	%p6, %r104, 0;
	@%p6 bra 	$L__BB0_9;
$L__BB0_10:
	and.b32  	%r28, %r6, 3;
	setp.eq.s32 	%p7, %r28, 0;
	@%p7 bra 	$L__BB0_15;
	setp.eq.s32 	%p8, %r28, 1;
	@%p8 bra 	$L__BB0_13;
	ld.param.u64 	%rd55, [_Z23tiled_sq_mat_mul_kernelPfS_S_i_param_1];
	ld.param.u64 	%rd52, [_Z23tiled_sq_mat_mul_kernelPfS_S_i_param_0];
	shl.b32 	%r61, %r106, 4;
	mad.lo.s32 	%r66, %r31, %r3, %r2;
	add.s32 	%r67, %r66, %r61;
	cvta.to.global.u64 	%rd34, %rd52;
	mul.wide.s32 	%rd35, %r67, 4;
	add.s64 	%rd36, %rd34, %rd35;
	ld.global.f32 	%f214, [%rd36];
	shl.b32 	%r68, %r2, 2;
	add.s32 	%r69, %r8, %r68;
	st.shared.f32 	[%r69], %f214;
	add.s32 	%r70, %r61, %r1;
	mad.lo.s32 	%r71, %r70, %r31, %r5;
	cvta.to.global.u64 	%rd37, %rd55;
	mul.wide.u32 	%rd38, %r71, 4;
	add.s64 	%rd39, %rd37, %rd38;
	ld.global.f32 	%f215, [%rd39];
	mov.u32 	%r73, _ZZ23tiled_sq_mat_mul_kernelPfS_S_iE4sh_B;
	add.s32 	%r74, %r73, %r68;
	add.s32 	%r75, %r74, %r42;
	st.shared.f32 	[%r75], %f215;
	bar.sync 	0;
	ld.shared.f32 	%f216, [%r8];
	ld.shared.f32 	%f217, [%r74];
	fma.rn.f32 	%f218, %f216, %f217, %f367;
	ld.shared.f32 	%f219, [%r8+4];
	ld.shared.f32 	%f220, [%r74+64];
	fma.rn.f32 	%f221, %f219, %f220, %f218;
	ld.shared.f32 	%f222, [%r8+8];
	ld.shared.f32 	%f223, [%r74+128];
	fma.rn.f32 	%f224, %f222, %f223, %f221;
	ld.shared.f32 	%f225, [%r8+12];
	ld.shared.f32 	%f226, [%r74+192];
	fma.rn.f32 	%f227, %f225, %f226, %f224;
	ld.shared.f32 	%f228, [%r8+16];
	ld.shared.f32 	%f229, [%r74+256];
	fma.rn.f32 	%f230, %f228, %f229, %f227;
	ld.shared.f32 	%f231, [%r8+20];
	ld.shared.f32 	%f232, [%r74+320];
	fma.rn.f32 	%f233, %f231, %f232, %f230;
	ld.shared.f32 	%f234, [%r8+24];
	ld.shared.f32 	%f235, [%r74+384];
	fma.rn.f32 	%f236, %f234, %f235, %f233;
	ld.shared.f32 	%f237, [%r8+28];
	ld.shared.f32 	%f238, [%r74+448];
	fma.rn.f32 	%f239, %f237, %f238, %f236;
	ld.shared.f32 	%f240, [%r8+32];
	ld.shared.f32 	%f241, [%r74+512];
	fma.rn.f32 	%f242, %f240, %f241, %f239;
	ld.shared.f32 	%f243, [%r8+36];
	ld.shared.f32 	%f244, [%r74+576];
	fma.rn.f32 	%f245, %f243, %f244, %f242;
	ld.shared.f32 	%f246, [%r8+40];
	ld.shared.f32 	%f247, [%r74+640];
	fma.rn.f32 	%f248, %f246, %f247, %f245;
	ld.shared.f32 	%f249, [%r8+44];
	ld.shared.f32 	%f250, [%r74+704];
	fma.rn.f32 	%f251, %f249, %f250, %f248;
	ld.shared.f32 	%f252, [%r8+48];
	ld.shared.f32 	%f253, [%r74+768];
	fma.rn.f32 	%f254, %f252, %f253, %f251;
	ld.shared.f32 	%f255, [%r8+52];
	ld.shared.f32 	%f256, [%r74+832];
	fma.rn.f32 	%f257, %f255, %f256, %f254;
	ld.shared.f32 	%f258, [%r8+56];
	ld.shared.f32 	%f259, [%r74+896];
	fma.rn.f32 	%f260, %f258, %f259, %f257;
	ld.shared.f32 	%f261, [%r8+60];
	ld.shared.f32 	%f262, [%r74+960];
	fma.rn.f32 	%f263, %f261, %f262, %f260;
	bar.sync 	0;
	ld.global.f32 	%f264, [%rd36+64];
	st.shared.f32 	[%r69], %f264;
	add.s32 	%r76, %r70, 16;
	mad.lo.s32 	%r77, %r76, %r31, %r5;
	mul.wide.u32 	%rd40, %r77, 4;
	add.s64 	%rd41, %rd37, %rd40;
	ld.global.f32 	%f265, [%rd41];
	st.shared.f32 	[%r75], %f265;
	bar.sync 	0;
	ld.shared.f32 	%f266, [%r8];
	ld.shared.f32 	%f267, [%r74];
	fma.rn.f32 	%f268, %f266, %f267, %f263;
	ld.shared.f32 	%f269, [%r8+4];
	ld.shared.f32 	%f270, [%r74+64];
	fma.rn.f32 	%f271, %f269, %f270, %f268;
	ld.shared.f32 	%f272, [%r8+8];
	ld.shared.f32 	%f273, [%r74+128];
	fma.rn.f32 	%f274, %f272, %f273, %f271;
	ld.shared.f32 	%f275, [%r8+12];
	ld.shared.f32 	%f276, [%r74+192];
	fma.rn.f32 	%f277, %f275, %f276, %f274;
	ld.shared.f32 	%f278, [%r8+16];
	ld.shared.f32 	%f279, [%r74+256];
	fma.rn.f32 	%f280, %f278, %f279, %f277;
	ld.shared.f32 	%f281, [%r8+20];
	ld.shared.f32 	%f282, [%r74+320];
	fma.rn.f32 	%f283, %f281, %f282, %f280;
	ld.shared.f32 	%f284, [%r8+24];
	ld.shared.f32 	%f285, [%r74+384];
	fma.rn.f32 	%f286, %f284, %f285, %f283;
	ld.shared.f32 	%f287, [%r8+28];
	ld.shared.f32 	%f288, [%r74+448];
	fma.rn.f32 	%f289, %f287, %f288, %f286;
	ld.shared.f32 	%f290, [%r8+32];
	ld.shared.f32 	%f291, [%r74+512];
	fma.rn.f32 	%f292, %f290, %f291, %f289;
	ld.shared.f32 	%f293, [%r8+36];
	ld.shared.f32 	%f294, [%r74+576];
	fma.rn.f32 	%f295, %f293, %f294, %f292;
	ld.shared.f32 	%f296, [%r8+40];
	ld.shared.f32 	%f297, [%r74+640];
	fma.rn.f32 	%f298, %f296, %f297, %f295;
	ld.shared.f32 	%f299, [%r8+44];
	ld.shared.f32 	%f300, [%r74+704];
	fma.rn.f32 	%f301, %f299, %f300, %f298;
	ld.shared.f32 	%f302, [%r8+48];
	ld.shared.f32 	%f303, [%r74+768];
	fma.rn.f32 	%f304, %f302, %f303, %f301;
	ld.shared.f32 	%f305, [%r8+52];
	ld.shared.f32 	%f306, [%r74+832];
	fma.rn.f32 	%f307, %f305, %f306, %f304;
	ld.shared.f32 	%f308, [%r8+56];
	ld.shared.f32 	%f309, [%r74+896];
	fma.rn.f32 	%f310, %f308, %f309, %f307;
	ld.shared.f32 	%f311, [%r8+60];
	ld.shared.f32 	%f312, [%r74+960];
	fma.rn.f32 	%f367, %f311, %f312, %f310;
	bar.sync 	0;
	add.s32 	%r106, %r106, 2;
$L__BB0_13:
	and.b32  	%r78, %r6, 1;
	setp.eq.b32 	%p9, %r78, 1;
	not.pred 	%p10, %p9;
	@%p10 bra 	$L__BB0_15;
	ld.param.u64 	%rd56, [_Z23tiled_sq_mat_mul_kernelPfS_S_i_param_1];
	ld.param.u64 	%rd53, [_Z23tiled_sq_mat_mul_kernelPfS_S_i_param_0];
	shl.b32 	%r79, %r106, 4;
	mad.lo.s32 	%r84, %r31, %r3, %r2;
	add.s32 	%r85, %r84, %r79;
	cvta.to.global.u64 	%rd42, %rd53;
	mul.wide.s32 	%rd43, %r85, 4;
	add.s64 	%rd44, %rd42, %rd43;
	ld.global.f32 	%f313, [%rd44];
	shl.b32 	%r86, %r2, 2;
	add.s32 	%r87, %r8, %r86;
	st.shared.f32 	[%r87], %f313;
	add.s32 	%r88, %r79, %r1;
	mad.lo.s32 	%r89, %r88, %r31, %r5;
	cvta.to.global.u64 	%rd45, %rd56;
	mul.wide.u32 	%rd46, %r89, 4;
	add.s64 	%rd47, %rd45, %rd46;
	ld.global.f32 	%f314, [%rd47];
	mov.u32 	%r91, _ZZ23tiled_sq_mat_mul_kernelPfS_S_iE4sh_B;
	add.s32 	%r92, %r91, %r86;
	add.s32 	%r93, %r92, %r42;
	st.shared.f32 	[%r93], %f314;
	bar.sync 	0;
	ld.shared.f32 	%f315, [%r8];
	ld.shared.f32 	%f316, [%r92];
	fma.rn.f32 	%f317, %f315, %f316, %f367;
	ld.shared.f32 	%f318, [%r8+4];
	ld.shared.f32 	%f319, [%r92+64];
	fma.rn.f32 	%f320, %f318, %f319, %f317;
	ld.shared.f32 	%f321, [%r8+8];
	ld.shared.f32 	%f322, [%r92+128];
	fma.rn.f32 	%f323, %f321, %f322, %f320;
	ld.shared.f32 	%f324, [%r8+12];
	ld.shared.f32 	%f325, [%r92+192];
	fma.rn.f32 	%f326, %f324, %f325, %f323;
	ld.shared.f32 	%f327, [%r8+16];
	ld.shared.f32 	%f328, [%r92+256];
	fma.rn.f32 	%f329, %f327, %f328, %f326;
	ld.shared.f32 	%f330, [%r8+20];
	ld.shared.f32 	%f331, [%r92+320];
	fma.rn.f32 	%f332, %f330, %f331, %f329;
	ld.shared.f32 	%f333, [%r8+24];
	ld.shared.f32 	%f334, [%r92+384];
	fma.rn.f32 	%f335, %f333, %f334, %f332;
	ld.shared.f32 	%f336, [%r8+28];
	ld.shared.f32 	%f337, [%r92+448];
	fma.rn.f32 	%f338, %f336, %f337, %f335;
	ld.shared.f32 	%f339, [%r8+32];
	ld.shared.f32 	%f340, [%r92+512];
	fma.rn.f32 	%f341, %f339, %f340, %f338;
	ld.shared.f32 	%f342, [%r8+36];
	ld.shared.f32 	%f343, [%r92+576];
	fma.rn.f32 	%f344, %f342, %f343, %f341;
	ld.shared.f32 	%f345, [%r8+40];
	ld.shared.f32 	%f346, [%r92+640];
	fma.rn.f32 	%f347, %f345, %f346, %f344;
	ld.shared.f32 	%f348, [%r8+44];
	ld.shared.f32 	%f349, [%r92+704];
	fma.rn.f32 	%f350, %f348, %f349, %f347;
	ld.shared.f32 	%f351, [%r8+48];
	ld.shared.f32 	%f352, [%r92+768];
	fma.rn.f32 	%f353, %f351, %f352, %f350;
	ld.shared.f32 	%f354, [%r8+52];
	ld.shared.f32 	%f355, [%r92+832];
	fma.rn.f32 	%f356, %f354, %f355, %f353;
	ld.shared.f32 	%f357, [%r8+56];
	ld.shared.f32 	%f358, [%r92+896];
	fma.rn.f32 	%f359, %f357, %f358, %f356;
	ld.shared.f32 	%f360, [%r8+60];
	ld.shared.f32 	%f361, [%r92+960];
	fma.rn.f32 	%f367, %f360, %f361, %f359;
	bar.sync 	0;
$L__BB0_15:
	ld.param.u64 	%rd57, [_Z23tiled_sq_mat_mul_kernelPfS_S_i_param_2];
	cvta.to.global.u64 	%rd48, %rd57;
	mad.lo.s32 	%r98, %r31, %r3, %r5;
	mul.wide.s32 	%rd49, %r98, 4;
	add.s64 	%rd50, %rd48, %rd49;
	st.global.f32 	[%rd50], %f367;
	ret;

}


// ===== COMPILED SASS (sm_100) =====

	.target	sm_100

	.elftype	@"ET_EXEC"


//--------------------- .note.nv.tkinfo           --------------------------
	.section	.note.nv.tkinfo,"",@"SHT_NOTE"
	.sectionflags	@"SHF_NOTE_NV_TKINFO"
	.tkinfo
        /*0018*/ 	.word	0x00000002
        /*0030*/ 	.string	""
        /*0030*/ 	.string	"ptxas"
        /*0030*/ 	.string	"Cuda compilation tools, release 13.0, V13.0.88"
        /*0030*/ 	.string	"Build cuda_13.0.r13.0/compiler.36424714_0"
        /*0030*/ 	.string	"-arch sm_100 -m 64 "



//--------------------- .note.nv.cuinfo           --------------------------
	.section	.note.nv.cuinfo,"",@"SHT_NOTE"
	.sectionflags	@"SHF_NOTE_NV_CUINFO"
        /*0018*/ 	.short	0x0002
        /*001a*/ 	.short	0x0064
        /*001c*/ 	.short	0x0082
	.zero		2


//--------------------- .nv.info                  --------------------------
	.section	.nv.info,"",@"SHT_CUDA_INFO"
	.align	4


	//----- nvinfo : EIATTR_REGCOUNT
	.align		4
        /*0000*/ 	.byte	0x04, 0x2f
        /*0002*/ 	.short	(.L_6 - .L_5)
	.align		4
.L_5:
        /*0004*/ 	.word	index@(_Z23tiled_sq_mat_mul_kernelPfS_S_i)
        /*0008*/ 	.word	0x00000028


	//----- nvinfo : EIATTR_FRAME_SIZE
	.align		4
.L_6:
        /*000c*/ 	.byte	0x04, 0x11
        /*000e*/ 	.short	(.L_8 - .L_7)
	.align		4
.L_7:
        /*0010*/ 	.word	index@(_Z23tiled_sq_mat_mul_kernelPfS_S_i)
        /*0014*/ 	.word	0x00000000


	//----- nvinfo : EIATTR_MIN_STACK_SIZE
	.align		4
.L_8:
        /*0018*/ 	.byte	0x04, 0x12
        /*001a*/ 	.short	(.L_10 - .L_9)
	.align		4
.L_9:
        /*001c*/ 	.word	index@(_Z23tiled_sq_mat_mul_kernelPfS_S_i)
        /*0020*/ 	.word	0x00000000
.L_10:


//--------------------- .nv.compat                --------------------------
	.section	.nv.compat,"",@"SHT_CUDA_COMPAT_INFO"
	.align	4
        /*0000*/ 	.byte	0x02, 0x09, 0x00, 0x00, 0x02, 0x02, 0x01, 0x00, 0x02, 0x05, 0x05, 0x00, 0x03, 0x07, 0x01, 0x01
        /*0010*/ 	.byte	0x02, 0x03, 0x00, 0x00, 0x02, 0x06, 0x01, 0x00, 0x04, 0x0b, 0x08, 0x00, 0x09, 0x00, 0x00, 0x00
        /*0020*/ 	.byte	0x00, 0x00, 0x00, 0x00


//--------------------- .nv.info._Z23tiled_sq_mat_mul_kernelPfS_S_i --------------------------
	.section	.nv.info._Z23tiled_sq_mat_mul_kernelPfS_S_i,"",@"SHT_CUDA_INFO"
	.sectionflags	@""
	.align	4


	//----- nvinfo : EIATTR_CUDA_API_VERSION
	.align		4
        /*0000*/ 	.byte	0x04, 0x37
        /*0002*/ 	.short	(.L_12 - .L_11)
.L_11:
        /*0004*/ 	.word	0x00000082


	//----- nvinfo : EIATTR_KPARAM_INFO
	.align		4
.L_12:
        /*0008*/ 	.byte	0x04, 0x17
        /*000a*/ 	.short	(.L_14 - .L_13)
.L_13:
        /*000c*/ 	.word	0x00000000
        /*0010*/ 	.short	0x0003
        /*0012*/ 	.short	0x0018
        /*0014*/ 	.byte	0x00, 0xf0, 0x11, 0x00


	//----- nvinfo : EIATTR_KPARAM_INFO
	.align		4
.L_14:
        /*0018*/ 	.byte	0x04, 0x17
        /*001a*/ 	.short	(.L_16 - .L_15)
.L_15:
        /*001c*/ 	.word	0x00000000
        /*0020*/ 	.short	0x0002
        /*0022*/ 	.short	0x0010
        /*0024*/ 	.byte	0x00, 0xf5, 0x21, 0x00


	//----- nvinfo : EIATTR_KPARAM_INFO
	.align		4
.L_16:
        /*0028*/ 	.byte	0x04, 0x17
        /*002a*/ 	.short	(.L_18 - .L_17)
.L_17:
        /*002c*/ 	.word	0x00000000
        /*0030*/ 	.short	0x0001
        /*0032*/ 	.short	0x0008
        /*0034*/ 	.byte	0x00, 0xf5, 0x21, 0x00


	//----- nvinfo : EIATTR_KPARAM_INFO
	.align		4
.L_18:
        /*0038*/ 	.byte	0x04, 0x17
        /*003a*/ 	.short	(.L_20 - .L_19)
.L_19:
        /*003c*/ 	.word	0x00000000
        /*0040*/ 	.short	0x0000
        /*0042*/ 	.short	0x0000
        /*0044*/ 	.byte	0x00, 0xf5, 0x21, 0x00


	//----- nvinfo : EIATTR_SPARSE_MMA_MASK
	.align		4
.L_20:
        /*0048*/ 	.byte	0x03, 0x50
        /*004a*/ 	.short	0x0000


	//----- nvinfo : EIATTR_MAXREG_COUNT
	.align		4
        /*004c*/ 	.byte	0x03, 0x1b
        /*004e*/ 	.short	0x00ff


	//----- nvinfo : EIATTR_NUM_BARRIERS
	.align		4
        /*0050*/ 	.byte	0x02, 0x4c
        /*0052*/ 	.byte	0x01
	.zero		1


	//----- nvinfo : EIATTR_EXTERNS
	.align		4
        /*0054*/ 	.byte	0x04, 0x0f
        /*0056*/ 	.short	(.L_22 - .L_21)


	//   ....[0]....
	.align		4
.L_21:
        /*0058*/ 	.word	index@(__assertfail)


	//----- nvinfo : EIATTR_MERCURY_ISA_VERSION
	.align		4
.L_22:
        /*005c*/ 	.byte	0x03, 0x5f
        /*005e*/ 	.short	0x0101


	//----- nvinfo : EIATTR_VRC_CTA_INIT_COUNT
	.align		4
        /*0060*/ 	.byte	0x02, 0x4a
	.zero		1
	.zero		1


	//----- nvinfo : EIATTR_SYSCALL_OFFSETS
	.align		4
        /*0064*/ 	.byte	0x04, 0x46
        /*0066*/ 	.short	(.L_24 - .L_23)


	//   ....[0]....
.L_23:
        /*0068*/ 	.word	0x00000130


	//   ....[1]....
        /*006c*/ 	.word	0x00000260


	//   ....[2]....
        /*0070*/ 	.word	0x00000390


	//----- nvinfo : EIATTR_EXIT_INSTR_OFFSETS
	.align		4
.L_24:
        /*0074*/ 	.byte	0x04, 0x1c
        /*0076*/ 	.short	(.L_26 - .L_25)


	//   ....[0]....
.L_25:
        /*0078*/ 	.word	0x00001e60


	//----- nvinfo : EIATTR_CBANK_PARAM_SIZE
	.align		4
.L_26:
        /*007c*/ 	.byte	0x03, 0x19
        /*007e*/ 	.short	0x001c


	//----- nvinfo : EIATTR_PARAM_CBANK
	.align		4
        /*0080*/ 	.byte	0x04, 0x0a
        /*0082*/ 	.short	(.L_28 - .L_27)
	.align		4
.L_27:
        /*0084*/ 	.word	index@(.nv.constant0._Z23tiled_sq_mat_mul_kernelPfS_S_i)
        /*0088*/ 	.short	0x0380
        /*008a*/ 	.short	0x001c


	//----- nvinfo : EIATTR_SW_WAR
	.align		4
.L_28:
        /*008c*/ 	.byte	0x04, 0x36
        /*008e*/ 	.short	(.L_30 - .L_29)
.L_29:
        /*0090*/ 	.word	0x00000008
.L_30:


//--------------------- .nv.callgraph             --------------------------
	.section	.nv.callgraph,"",@"SHT_CUDA_CALLGRAPH"
	.align	4
	.sectionentsize	8
	.align		4
        /*0000*/ 	.word	0x00000000
	.align		4
        /*0004*/ 	.word	0xffffffff
	.align		4
        /*0008*/ 	.word	index@(_Z23tiled_sq_mat_mul_kernelPfS_S_i)
	.align		4
        /*000c*/ 	.word	index@(__assertfail)
	.align		4
        /*0010*/ 	.word	0x00000000
	.align		4
        /*0014*/ 	.word	0xfffffffe
	.align		4
        /*0018*/ 	.word	0x00000000
	.align		4
        /*001c*/ 	.word	0xfffffffd
	.align		4
        /*0020*/ 	.word	0x00000000
	.align		4
        /*0024*/ 	.word	0xfffffffc


//--------------------- .nv.constant4             --------------------------
	.section	.nv.constant4,"a",@progbits
	.align	8
	.align		8
.nv.constant4:
        /*0000*/ 	.dword	__assertfail
	.align		8
        /*0008*/ 	.dword	__unnamed_1
	.align		8
        /*0010*/ 	.dword	$str
	.align		8
        /*0018*/ 	.dword	$str$1
	.align		8
        /*0020*/ 	.dword	$str$2
	.align		8
        /*0028*/ 	.dword	$str$3


//--------------------- .text._Z23tiled_sq_mat_mul_kernelPfS_S_i --------------------------
	.section	.text._Z23tiled_sq_mat_mul_kernelPfS_S_i,"ax",@progbits
	.align	128
        .global         _Z23tiled_sq_mat_mul_kernelPfS_S_i
        .type           _Z23tiled_sq_mat_mul_kernelPfS_S_i,@function
        .size           _Z23tiled_sq_mat_mul_kernelPfS_S_i,(.L_x_8 - _Z23tiled_sq_mat_mul_kernelPfS_S_i)
        .other          _Z23tiled_sq_mat_mul_kernelPfS_S_i,@"STO_CUDA_ENTRY STV_DEFAULT"
_Z23tiled_sq_mat_mul_kernelPfS_S_i:
.text._Z23tiled_sq_mat_mul_kernelPfS_S_i:
[----:B------:R-:W0:Y:S01]  /*0000*/  LDC R1, c[0x0][0x37c] ;  /* 0x0000df00ff017b82 */ /* 0x000e220000000800 */
[----:B------:R-:W1:Y:S02]  /*0010*/  LDCU UR4, c[0x0][0x360] ;  /* 0x00006c00ff0477ac */ /* 0x000e640008000800 */
[----:B-1----:R-:W-:-:S09]  /*0020*/  UISETP.NE.AND UP0, UPT, UR4, 0x10, UPT ;  /* 0x000000100400788c */ /* 0x002fd2000bf05270 */
[----:B------:R-:W-:Y:S05]  /*0030*/  BRA.U !UP0, `(.L_x_0) ;  /* 0x0000000108407547 */ /* 0x000fea000b800000 */
[----:B------:R-:W-:Y:S01]  /*0040*/  MOV R0, 0x0 ;  /* 0x0000000000007802 */ /* 0x000fe20000000f00 */
[----:B------:R-:W1:Y:S01]  /*0050*/  LDCU.64 UR4, c[0x4][0x10] ;  /* 0x01000200ff0477ac */ /* 0x000e620008000a00 */
[----:B------:R-:W-:Y:S01]  /*0060*/  HFMA2 R8, -RZ, RZ, 0, 6.55651092529296875e-07 ;  /* 0x0000000bff087431 */ /* 0x000fe200000001ff */
[----:B------:R-:W-:Y:S01]  /*0070*/  MOV R12, 0x1 ;  /* 0x00000001000c7802 */ /* 0x000fe20000000f00 */
[----:B------:R2:W3:Y:S01]  /*0080*/  LDC.64 R2, c[0x4][R0] ;  /* 0x0100000000027b82 */ /* 0x0004e20000000a00 */
[----:B------:R-:W4:Y:S01]  /*0090*/  LDCU.64 UR6, c[0x4][0x18] ;  /* 0x01000300ff0677ac */ /* 0x000f220008000a00 */
[----:B------:R-:W-:Y:S01]  /*00a0*/  HFMA2 R13, -RZ, RZ, 0, 0 ;  /* 0x00000000ff0d7431 */ /* 0x000fe200000001ff */
[----:B------:R-:W5:Y:S01]  /*00b0*/  LDCU.64 UR8, c[0x4][0x8] ;  /* 0x01000100ff0877ac */ /* 0x000f620008000a00 */
[----:B-1----:R-:W-:Y:S02]  /*00c0*/  MOV R4, UR4 ;  /* 0x0000000400047c02 */ /* 0x002fe40008000f00 */
[----:B------:R-:W-:-:S02]  /*00d0*/  MOV R5, UR5 ;  /* 0x0000000500057c02 */ /* 0x000fc40008000f00 */
[----:B----4-:R-:W-:Y:S02]  /*00e0*/  MOV R6, UR6 ;  /* 0x0000000600067c02 */ /* 0x010fe40008000f00 */
[----:B------:R-:W-:Y:S02]  /*00f0*/  MOV R7, UR7 ;  /* 0x0000000700077c02 */ /* 0x000fe40008000f00 */
[----:B-----5:R-:W-:Y:S02]  /*0100*/  MOV R10, UR8 ;  /* 0x00000008000a7c02 */ /* 0x020fe40008000f00 */
[----:B--2---:R-:W-:-:S07]  /*0110*/  MOV R11, UR9 ;  /* 0x00000009000b7c02 */ /* 0x004fce0008000f00 */
[----:B------:R-:W-:-:S07]  /*0120*/  LEPC R20, `(.L_x_0) ;  /* 0x000000001014794e */ /* 0x000fce0000000000 */
[----:B0--3--:R-:W-:Y:S05]  /*0130*/  CALL.ABS.NOINC R2 ;  /* 0x0000000002007343 */ /* 0x009fea0003c00000 */
.L_x_0:
[----:B------:R-:W1:Y:S02]  /*0140*/  LDCU UR4, c[0x0][0x364] ;  /* 0x00006c80ff0477ac */ /* 0x000e640008000800 */
[----:B-1----:R-:W-:-:S09]  /*0150*/  UISETP.NE.AND UP0, UPT, UR4, 0x10, UPT ;  /* 0x000000100400788c */ /* 0x002fd2000bf05270 */
[----:B------:R-:W-:Y:S05]  /*0160*/  BRA.U !UP0, `(.L_x_1) ;  /* 0x0000000108407547 */ /* 0x000fea000b800000 */
[----:B------:R-:W-:Y:S01]  /*0170*/  MOV R0, 0x0 ;  /* 0x0000000000007802 */ /* 0x000fe20000000f00 */
[----:B------:R-:W1:Y:S01]  /*0180*/  LDCU.64 UR4, c[0x4][0x20] ;  /* 0x01000400ff0477ac */ /* 0x000e620008000a00 */
[----:B------:R-:W-:Y:S01]  /*0190*/  HFMA2 R8, -RZ, RZ, 0, 7.152557373046875e-07 ;  /* 0x0000000cff087431 */ /* 0x000fe200000001ff */
        /* <DEDUP_REMOVED lines=13> */
.L_x_1:
[----:B------:R-:W1:Y:S02]  /*0270*/  LDCU UR4, c[0x0][0x398] ;  /* 0x00007300ff0477ac */ /* 0x000e640008000800 */
[----:B-1----:R-:W-:-:S09]  /*0280*/  ULOP3.LUT UP0, URZ, UR4, 0xf, URZ, 0xc0, !UPT ;  /* 0x0000000f04ff7892 */ /* 0x002fd2000f80c0ff */
[----:B------:R-:W-:Y:S05]  /*0290*/  BRA.U !UP0, `(.L_x_2) ;  /* 0x0000000108407547 */ /* 0x000fea000b800000 */
[----:B------:R-:W-:Y:S01]  /*02a0*/  MOV R0, 0x0 ;  /* 0x0000000000007802 */ /* 0x000fe20000000f00 */
[----:B------:R-:W1:Y:S01]  /*02b0*/  LDCU.64 UR4, c[0x4][0x28] ;  /* 0x01000500ff0477ac */ /* 0x000e620008000a00 */
[----:B------:R-:W-:Y:S01]  /*02c0*/  HFMA2 R8, -RZ, RZ, 0, 8.94069671630859375e-07 ;  /* 0x0000000fff087431 */ /* 0x000fe200000001ff */
        /* <DEDUP_REMOVED lines=13> */
.L_x_2:
[----:B------:R-:W1:Y:S01]  /*03a0*/  LDC R2, c[0x0][0x398] ;  /* 0x0000e600ff027b82 */ /* 0x000e620000000800 */
[----:B------:R-:W2:Y:S01]  /*03b0*/  S2R R7, SR_CTAID.Y ;  /* 0x0000000000077919 */ /* 0x000ea20000002600 */
[----:B------:R-:W-:Y:S01]  /*03c0*/  MOV R31, RZ ;  /* 0x000000ff001f7202 */ /* 0x000fe20000000f00 */
[----:B------:R-:W2:Y:S05]  /*03d0*/  S2R R0, SR_TID.Y ;  /* 0x0000000000007919 */ /* 0x000eaa0000002200 */
[----:B------:R-:W3:Y:S01]  /*03e0*/  LDC.64 R28, c[0x0][0x358] ;  /* 0x0000d600ff1c7b82 */ /* 0x000ee20000000a00 */
[----:B------:R-:W4:Y:S01]  /*03f0*/  S2R R14, SR_CTAID.X ;  /* 0x00000000000e7919 */ /* 0x000f220000002500 */
[----:B------:R-:W4:Y:S01]  /*0400*/  S2R R3, SR_TID.X ;  /* 0x0000000000037919 */ /* 0x000f220000002100 */
[----:B-1----:R-:W-:-:S02]  /*0410*/  ISETP.GE.AND P0, PT, R2, 0x10, PT ;  /* 0x000000100200780c */ /* 0x002fc40003f06270 */
[----:B------:R-:W-:-:S04]  /*0420*/  SHF.R.S32.HI R5, RZ, 0x1f, R2 ;  /* 0x0000001fff057819 */ /* 0x000fc80000011402 */
[----:B------:R-:W-:Y:S02]  /*0430*/  LEA.HI R5, R5, R2, RZ, 0x4 ;  /* 0x0000000205057211 */ /* 0x000fe400078f20ff */
[----:B--2---:R-:W-:Y:S02]  /*0440*/  LEA R20, R7, R0, 0x4 ;  /* 0x0000000007147211 */ /* 0x004fe400078e20ff */
[----:B----4-:R-:W-:-:S03]  /*0450*/  LEA R21, R14, R3, 0x4 ;  /* 0x000000030e157211 */ /* 0x010fc600078e20ff */
[----:B---3--:R-:W-:Y:S05]  /*0460*/  @!P0 BRA `(.L_x_3) ;  /* 0x0000001800648947 */ /* 0x008fea0003800000 */
[----:B------:R-:W1:Y:S01]  /*0470*/  S2R R4, SR_CgaCtaId ;  /* 0x0000000000047919 */ /* 0x000e620000008800 */
[----:B------:R-:W-:Y:S01]  /*0480*/  SHF.R.S32.HI R8, RZ, 0x4, R5 ;  /* 0x00000004ff087819 */ /* 0x000fe20000011405 */
[----:B------:R-:W-:Y:S01]  /*0490*/  HFMA2 R31, -RZ, RZ, 0, 0 ;  /* 0x00000000ff1f7431 */ /* 0x000fe200000001ff */
[----:B------:R-:W-:Y:S01]  /*04a0*/  MOV R7, 0x400 ;  /* 0x0000040000077802 */ /* 0x000fe20000000f00 */
[----:B------:R-:W-:Y:S01]  /*04b0*/  IMAD R24, R20, R2, R3 ;  /* 0x0000000214187224 */ /* 0x000fe200078e0203 */
[----:B------:R-:W-:-:S04]  /*04c0*/  IADD3 R5, PT, PT, R8, -0x1, RZ ;  /* 0xffffffff08057810 */ /* 0x000fc80007ffe0ff */
[----:B------:R-:W-:Y:S02]  /*04d0*/  ISETP.GE.U32.AND P0, PT, R5, 0x3, PT ;  /* 0x000000030500780c */ /* 0x000fe40003f06070 */
[----:B------:R-:W-:Y:S02]  /*04e0*/  MOV R5, RZ ;  /* 0x000000ff00057202 */ /* 0x000fe40000000f00 */
[----:B-1----:R-:W-:-:S04]  /*04f0*/  LEA R9, R4, R7, 0x18 ;  /* 0x0000000704097211 */ /* 0x002fc800078ec0ff */
[----:B------:R-:W-:-:S05]  /*0500*/  LEA R6, R0, R9, 0x6 ;  /* 0x0000000900067211 */ /* 0x000fca00078e30ff */
[----:B------:R-:W-:Y:S05]  /*0510*/  @!P0 BRA `(.L_x_4) ;  /* 0x0000000c006c8947 */ /* 0x000fea0003800000 */
[C---:B------:R-:W-:Y:S01]  /*0520*/  IADD3 R5, PT, PT, R0.reuse, 0x30, RZ ;  /* 0x0000003000057810 */ /* 0x040fe20007ffe0ff */
[CCC-:B------:R-:W-:Y:S01]  /*0530*/  IMAD R19, R0.reuse, R2.reuse, R3.reuse ;  /* 0x0000000200137224 */ /* 0x1c0fe200078e0203 */
[----:B------:R-:W-:Y:S02]  /*0540*/  IADD3 R11, PT, PT, R7, 0x400, RZ ;  /* 0x00000400070b7810 */ /* 0x000fe40007ffe0ff */
[C---:B------:R-:W-:Y:S01]  /*0550*/  IADD3 R9, PT, PT, R0.reuse, 0x20, RZ ;  /* 0x0000002000097810 */ /* 0x040fe20007ffe0ff */
[-CC-:B------:R-:W-:Y:S01]  /*0560*/  IMAD R5, R5, R2.reuse, R3.reuse ;  /* 0x0000000205057224 */ /* 0x180fe200078e0203 */
[----:B------:R-:W-:Y:S02]  /*0570*/  IADD3 R10, PT, PT, R0, 0x10, RZ ;  /* 0x00000010000a7810 */ /* 0x000fe40007ffe0ff */
[----:B------:R-:W-:Y:S01]  /*0580*/  LEA R12, R4, R11, 0x18 ;  /* 0x0000000b040c7211 */ /* 0x000fe200078ec0ff */
[-CC-:B------:R-:W-:Y:S01]  /*0590*/  IMAD R9, R9, R2.reuse, R3.reuse ;  /* 0x0000000209097224 */ /* 0x180fe200078e0203 */
[----:B------:R-:W-:Y:S01]  /*05a0*/  LEA R27, R14, R5, 0x4 ;  /* 0x000000050e1b7211 */ /* 0x000fe200078e20ff */
[----:B------:R-:W-:Y:S01]  /*05b0*/  IMAD R10, R10, R2, R3 ;  /* 0x000000020a0a7224 */ /* 0x000fe200078e0203 */
[----:B------:R-:W-:-:S02]  /*05c0*/  LOP3.LUT R5, R8, 0x7fffffc, RZ, 0xc0, !PT ;  /* 0x07fffffc08057812 */ /* 0x000fc400078ec0ff */
[C---:B------:R-:W-:Y:S02]  /*05d0*/  LEA R17, R3.reuse, R12, 0x2 ;  /* 0x0000000c03117211 */ /* 0x040fe400078e10ff */
[C---:B------:R-:W-:Y:S02]  /*05e0*/  LEA R19, R14.reuse, R19, 0x4 ;  /* 0x000000130e137211 */ /* 0x040fe400078e20ff */
[C---:B------:R-:W-:Y:S02]  /*05f0*/  LEA R25, R14.reuse, R9, 0x4 ;  /* 0x000000090e197211 */ /* 0x040fe400078e20ff */
[----:B------:R-:W-:Y:S02]  /*0600*/  LEA R23, R14, R10, 0x4 ;  /* 0x0000000a0e177211 */ /* 0x000fe400078e20ff */
[----:B------:R-:W-:Y:S02]  /*0610*/  MOV R31, RZ ;  /* 0x000000ff001f7202 */ /* 0x000fe40000000f00 */
[----:B------:R-:W-:-:S02]  /*0620*/  LEA R18, R3, R6, 0x2 ;  /* 0x0000000603127211 */ /* 0x000fc400078e10ff */
[----:B------:R-:W-:Y:S02]  /*0630*/  IADD3 R22, PT, PT, -R5, RZ, RZ ;  /* 0x000000ff05167210 */ /* 0x000fe40007ffe1ff */
[----:B------:R-:W-:-:S07]  /*0640*/  LEA R16, R0, R17, 0x6 ;  /* 0x0000001100107211 */ /* 0x000fce00078e30ff */
.L_x_5:
[----:B------:R-:W1:Y:S01]  /*0650*/  LDC.64 R32, c[0x0][0x380] ;  /* 0x0000e000ff207b82 */ /* 0x000e620000000a00 */
[C---:B------:R-:W-:Y:S02]  /*0660*/  R2UR UR4, R28.reuse ;  /* 0x000000001c0472ca */ /* 0x040fe400000e0000 */
[C---:B------:R-:W-:Y:S02]  /*0670*/  R2UR UR5, R29.reuse ;  /* 0x000000001d0572ca */ /* 0x040fe400000e0000 */
[----:B------:R-:W-:Y:S02]  /*0680*/  R2UR UR6, R28 ;  /* 0x000000001c0672ca */ /* 0x000fe400000e0000 */
[----:B------:R-:W-:Y:S01]  /*0690*/  R2UR UR7, R29 ;  /* 0x000000001d0772ca */ /* 0x000fe200000e0000 */
[----:B------:R-:W2:Y:S01]  /*06a0*/  LDC.64 R34, c[0x0][0x388] ;  /* 0x0000e200ff227b82 */ /* 0x000ea20000000a00 */
[----:B-1----:R-:W-:-:S07]  /*06b0*/  IMAD.WIDE R32, R24, 0x4, R32 ;  /* 0x0000000418207825 */ /* 0x002fce00078e0220 */
[----:B------:R-:W3:Y:S01]  /*06c0*/  LDG.E R11, desc[UR4][R32.64] ;  /* 0x00000004200b7981 */ /* 0x000ee2000c1e1900 */
[----:B--2---:R-:W-:-:S06]  /*06d0*/  IMAD.WIDE.U32 R8, R19, 0x4, R34 ;  /* 0x0000000413087825 */ /* 0x004fcc00078e0022 */
[----:B------:R-:W2:Y:S01]  /*06e0*/  LDG.E R9, desc[UR6][R8.64] ;  /* 0x0000000608097981 */ /* 0x000ea2000c1e1900 */
[----:B------:R-:W-:Y:S05]  /*06f0*/  WARPSYNC.ALL ;  /* 0x0000000000007948 */ /* 0x000fea0003800000 */
[C---:B------:R-:W-:Y:S02]  /*0700*/  R2UR UR4, R28.reuse ;  /* 0x000000001c0472ca */ /* 0x040fe400000e0000 */
[----:B------:R-:W-:Y:S02]  /*0710*/  R2UR UR5, R29 ;  /* 0x000000001d0572ca */ /* 0x000fe400000e0000 */
[----:B------:R-:W-:-:S02]  /*0720*/  R2UR UR6, R28 ;  /* 0x000000001c0672ca */ /* 0x000fc400000e0000 */
[----:B------:R-:W-:Y:S01]  /*0730*/  R2UR UR7, R29 ;  /* 0x000000001d0772ca */ /* 0x000fe200000e0000 */
[----:B---3--:R-:W-:Y:S04]  /*0740*/  STS [R18], R11 ;  /* 0x0000000b12007388 */ /* 0x008fe80000000800 */
[----:B--2---:R-:W-:Y:S01]  /*0750*/  STS [R16], R9 ;  /* 0x0000000910007388 */ /* 0x004fe20000000800 */
[----:B------:R-:W-:Y:S06]  /*0760*/  BAR.SYNC.DEFER_BLOCKING 0x0 ;  /* 0x0000000000007b1d */ /* 0x000fec0000010000 */
[----:B------:R-:W-:Y:S04]  /*0770*/  LDS R10, [R17] ;  /* 0x00000000110a7984 */ /* 0x000fe80000000800 */
[----:B------:R-:W1:Y:S04]  /*0780*/  LDS.128 R12, [R6] ;  /* 0x00000000060c7984 */ /* 0x000e680000000c00 */
[----:B------:R-:W2:Y:S04]  /*0790*/  LDS R37, [R17+0x40] ;  /* 0x0000400011257984 */ /* 0x000ea80000000800 */
[----:B------:R-:W3:Y:S01]  /*07a0*/  LDS R26, [R17+0x80] ;  /* 0x00008000111a7984 */ /* 0x000ee20000000800 */
[----:B-1----:R-:W-:-:S03]  /*07b0*/  FFMA R10, R12, R10, R31 ;  /* 0x0000000a0c0a7223 */ /* 0x002fc6000000001f */
[----:B------:R-:W1:Y:S01]  /*07c0*/  LDS R12, [R17+0xc0] ;  /* 0x0000c000110c7984 */ /* 0x000e620000000800 */
[----:B--2---:R-:W-:-:S03]  /*07d0*/  FFMA R37, R37, R13, R10 ;  /* 0x0000000d25257223 */ /* 0x004fc6000000000a */
[----:B------:R-:W-:Y:S01]  /*07e0*/  LDS R13, [R17+0x100] ;  /* 0x00010000110d7984 */ /* 0x000fe20000000800 */
[----:B---3--:R-:W-:-:S03]  /*07f0*/  FFMA R14, R26, R14, R37 ;  /* 0x0000000e1a0e7223 */ /* 0x008fc60000000025 */
[----:B------:R-:W2:Y:S04]  /*0800*/  LDS.128 R8, [R6+0x10] ;  /* 0x0000100006087984 */ /* 0x000ea80000000c00 */
[----:B------:R-:W3:Y:S04]  /*0810*/  LDS R37, [R17+0x140] ;  /* 0x0001400011257984 */ /* 0x000ee80000000800 */
[----:B------:R-:W4:Y:S01]  /*0820*/  LDS R31, [R17+0x180] ;  /* 0x00018000111f7984 */ /* 0x000f220000000800 */
[----:B-1----:R-:W-:-:S04]  /*0830*/  FFMA R15, R12, R15, R14 ;  /* 0x0000000f0c0f7223 */ /* 0x002fc8000000000e */
[----:B--2---:R-:W-:Y:S02]  /*0840*/  FFMA R8, R8, R13, R15 ;  /* 0x0000000d08087223 */ /* 0x004fe4000000000f */
[----:B------:R-:W-:Y:S02]  /*0850*/  LDS.128 R12, [R6+0x20] ;  /* 0x00002000060c7984 */ /* 0x000fe40000000c00 */
[----:B---3--:R-:W-:Y:S02]  /*0860*/  FFMA R8, R37, R9, R8 ;  /* 0x0000000925087223 */ /* 0x008fe40000000008 */
[----:B------:R-:W1:Y:S02]  /*0870*/  LDS R37, [R17+0x1c0] ;  /* 0x0001c00011257984 */ /* 0x000e640000000800 */
[----:B----4-:R-:W-:Y:S02]  /*0880*/  FFMA R8, R31, R10, R8 ;  /* 0x0000000a1f087223 */ /* 0x010fe40000000008 */
[----:B------:R-:W2:Y:S04]  /*0890*/  LDS R9, [R17+0x200] ;  /* 0x0002000011097984 */ /* 0x000ea80000000800 */
[----:B------:R-:W3:Y:S04]  /*08a0*/  LDS R10, [R17+0x240] ;  /* 0x00024000110a7984 */ /* 0x000ee80000000800 */
[----:B------:R-:W4:Y:S01]  /*08b0*/  LDS R31, [R17+0x280] ;  /* 0x00028000111f7984 */ /* 0x000f220000000800 */
[----:B-1----:R-:W-:-:S04]  /*08c0*/  FFMA R11, R37, R11, R8 ;  /* 0x0000000b250b7223 */ /* 0x002fc80000000008 */
[----:B--2---:R-:W-:Y:S02]  /*08d0*/  FFMA R8, R12, R9, R11 ;  /* 0x000000090c087223 */ /* 0x004fe4000000000b */
[----:B------:R-:W1:Y:S02]  /*08e0*/  LDS R12, [R17+0x2c0] ;  /* 0x0002c000110c7984 */ /* 0x000e640000000800 */
[----:B---3--:R-:W-:Y:S02]  /*08f0*/  FFMA R26, R10, R13, R8 ;  /* 0x0000000d0a1a7223 */ /* 0x008fe40000000008 */
[----:B------:R-:W-:Y:S02]  /*0900*/  LDS R13, [R17+0x300] ;  /* 0x00030000110d7984 */ /* 0x000fe40000000800 */
[----:B----4-:R-:W-:Y:S02]  /*0910*/  FFMA R31, R31, R14, R26 ;  /* 0x0000000e1f1f7223 */ /* 0x010fe4000000001a */
[----:B------:R-:W2:Y:S04]  /*0920*/  LDS.128 R8, [R6+0x30] ;  /* 0x0000300006087984 */ /* 0x000ea80000000c00 */
[----:B------:R-:W-:Y:S01]  /*0930*/  LDS R14, [R17+0x380] ;  /* 0x00038000110e7984 */ /* 0x000fe20000000800 */
[----:B-1----:R-:W-:Y:S01]  /*0940*/  FFMA R15, R12, R15, R31 ;  /* 0x0000000f0c0f7223 */ /* 0x002fe2000000001f */
[----:B------:R-:W-:-:S04]  /*0950*/  IMAD.WIDE.U32 R30, R23, 0x4, R34 ;  /* 0x00000004171e7825 */ /* 0x000fc800078e0022 */
[----:B--2---:R-:W-:Y:S02]  /*0960*/  FFMA R12, R8, R13, R15 ;  /* 0x0000000d080c7223 */ /* 0x004fe4000000000f */
[----:B------:R-:W1:Y:S04]  /*0970*/  LDS R13, [R17+0x340] ;  /* 0x00034000110d7984 */ /* 0x000e680000000800 */
[----:B------:R-:W2:Y:S01]  /*0980*/  LDS R8, [R17+0x3c0] ;  /* 0x0003c00011087984 */ /* 0x000ea20000000800 */
[----:B------:R-:W-:Y:S06]  /*0990*/  BAR.SYNC.DEFER_BLOCKING 0x0 ;  /* 0x0000000000007b1d */ /* 0x000fec0000010000 */
[----:B------:R-:W3:Y:S04]  /*09a0*/  LDG.E R26, desc[UR4][R32.64+0x40] ;  /* 0x00004004201a7981 */ /* 0x000ee8000c1e1900 */
[----:B------:R-:W4:Y:S01]  /*09b0*/  LDG.E R31, desc[UR6][R30.64] ;  /* 0x000000061e1f7981 */ /* 0x000f22000c1e1900 */
[----:B-1----:R-:W-:-:S04]  /*09c0*/  FFMA R13, R13, R9, R12 ;  /* 0x000000090d0d7223 */ /* 0x002fc8000000000c */
[----:B------:R-:W-:-:S04]  /*09d0*/  FFMA R10, R14, R10, R13 ;  /* 0x0000000a0e0a7223 */ /* 0x000fc8000000000d */
[----:B--2---:R-:W-:Y:S01]  /*09e0*/  FFMA R11, R8, R11, R10 ;  /* 0x0000000b080b7223 */ /* 0x004fe2000000000a */
[C---:B------:R-:W-:Y:S02]  /*09f0*/  R2UR UR4, R28.reuse ;  /* 0x000000001c0472ca */ /* 0x040fe400000e0000 */
[C---:B------:R-:W-:Y:S02]  /*0a00*/  R2UR UR5, R29.reuse ;  /* 0x000000001d0572ca */ /* 0x040fe400000e0000 */
[----:B------:R-:W-:Y:S02]  /*0a10*/  R2UR UR6, R28 ;  /* 0x000000001c0672ca */ /* 0x000fe400000e0000 */
[----:B------:R-:W-:Y:S01]  /*0a20*/  R2UR UR7, R29 ;  /* 0x000000001d0772ca */ /* 0x000fe200000e0000 */
[----:B---3--:R-:W-:Y:S04]  /*0a30*/  STS [R18], R26 ;  /* 0x0000001a12007388 */ /* 0x008fe80000000800 */
[----:B----4-:R-:W-:Y:S01]  /*0a40*/  STS [R16], R31 ;  /* 0x0000001f10007388 */ /* 0x010fe20000000800 */
[----:B------:R-:W-:Y:S06]  /*0a50*/  BAR.SYNC.DEFER_BLOCKING 0x0 ;  /* 0x0000000000007b1d */ /* 0x000fec0000010000 */
[----:B------:R-:W-:Y:S04]  /*0a60*/  LDS R9, [R17] ;  /* 0x0000000011097984 */ /* 0x000fe80000000800 */
[----:B------:R-:W1:Y:S04]  /*0a70*/  LDS.128 R12, [R6] ;  /* 0x00000000060c7984 */ /* 0x000e680000000c00 */
[----:B------:R-:W2:Y:S04]  /*0a80*/  LDS R36, [R17+0x40] ;  /* 0x0000400011247984 */ /* 0x000ea80000000800 */
[----:B------:R-:W3:Y:S04]  /*0a90*/  LDS R37, [R17+0x80] ;  /* 0x0000800011257984 */ /* 0x000ee80000000800 */
[----:B------:R-:W4:Y:S04]  /*0aa0*/  LDS R26, [R17+0xc0] ;  /* 0x0000c000111a7984 */ /* 0x000f280000000800 */
[----:B------:R-:W-:Y:S01]  /*0ab0*/  LDS R31, [R17+0x180] ;  /* 0x00018000111f7984 */ /* 0x000fe20000000800 */
[----:B-1----:R-:W-:-:S03]  /*0ac0*/  FFMA R12, R12, R9, R11 ;  /* 0x000000090c0c7223 */ /* 0x002fc6000000000b */
[----:B------:R-:W-:Y:S01]  /*0ad0*/  LDS.128 R8, [R6+0x10] ;  /* 0x0000100006087984 */ /* 0x000fe20000000c00 */
[----:B--2---:R-:W-:-:S03]  /*0ae0*/  FFMA R12, R36, R13, R12 ;  /* 0x0000000d240c7223 */ /* 0x004fc6000000000c */
[----:B------:R-:W1:Y:S01]  /*0af0*/  LDS R13, [R17+0x100] ;  /* 0x00010000110d7984 */ /* 0x000e620000000800 */
[----:B---3--:R-:W-:-:S03]  /*0b00*/  FFMA R12, R37, R14, R12 ;  /* 0x0000000e250c7223 */ /* 0x008fc6000000000c */
[----:B------:R-:W2:Y:S01]  /*0b10*/  LDS R37, [R17+0x140] ;  /* 0x0001400011257984 */ /* 0x000ea20000000800 */
[----:B----4-:R-:W-:-:S04]  /*0b20*/  FFMA R15, R26, R15, R12 ;  /* 0x0000000f1a0f7223 */ /* 0x010fc8000000000c */
[----:B-1----:R-:W-:Y:S02]  /*0b30*/  FFMA R8, R8, R13, R15 ;  /* 0x0000000d08087223 */ /* 0x002fe4000000000f */
[----:B------:R-:W-:Y:S02]  /*0b40*/  LDS.128 R12, [R6+0x20] ;  /* 0x00002000060c7984 */ /* 0x000fe40000000c00 */
[----:B--2---:R-:W-:Y:S02]  /*0b50*/  FFMA R8, R37, R9, R8 ;  /* 0x0000000925087223 */ /* 0x004fe40000000008 */
[----:B------:R-:W1:Y:S04]  /*0b60*/  LDS R37, [R17+0x1c0] ;  /* 0x0001c00011257984 */ /* 0x000e680000000800 */
[----:B------:R-:W2:Y:S01]  /*0b70*/  LDS R9, [R17+0x200] ;  /* 0x0002000011097984 */ /* 0x000ea20000000800 */
[----:B------:R-:W-:-:S03]  /*0b80*/  FFMA R8, R31, R10, R8 ;  /* 0x0000000a1f087223 */ /* 0x000fc60000000008 */
[----:B------:R-:W3:Y:S04]  /*0b90*/  LDS R10, [R17+0x240] ;  /* 0x00024000110a7984 */ /* 0x000ee80000000800 */
[----:B------:R-:W4:Y:S01]  /*0ba0*/  LDS R31, [R17+0x280] ;  /* 0x00028000111f7984 */ /* 0x000f220000000800 */
[----:B-1----:R-:W-:-:S04]  /*0bb0*/  FFMA R11, R37, R11, R8 ;  /* 0x0000000b250b7223 */ /* 0x002fc80000000008 */
[----:B--2---:R-:W-:Y:S02]  /*0bc0*/  FFMA R8, R12, R9, R11 ;  /* 0x000000090c087223 */ /* 0x004fe4000000000b */
[----:B------:R-:W1:Y:S02]  /*0bd0*/  LDS R12, [R17+0x2c0] ;  /* 0x0002c000110c7984 */ /* 0x000e640000000800 */
[----:B---3--:R-:W-:Y:S02]  /*0be0*/  FFMA R26, R10, R13, R8 ;  /* 0x0000000d0a1a7223 */ /* 0x008fe40000000008 */
[----:B------:R-:W-:Y:S04]  /*0bf0*/  LDS R13, [R17+0x300] ;  /* 0x00030000110d7984 */ /* 0x000fe80000000800 */
[----:B------:R-:W2:Y:S01]  /*0c00*/  LDS.128 R8, [R6+0x30] ;  /* 0x0000300006087984 */ /* 0x000ea20000000c00 */
[----:B----4-:R-:W-:-:S03]  /*0c10*/  FFMA R31, R31, R14, R26 ;  /* 0x0000000e1f1f7223 */ /* 0x010fc6000000001a */
[----:B------:R-:W-:Y:S01]  /*0c20*/  LDS R14, [R17+0x380] ;  /* 0x00038000110e7984 */ /* 0x000fe20000000800 */
[----:B-1----:R-:W-:-:S04]  /*0c30*/  FFMA R15, R12, R15, R31 ;  /* 0x0000000f0c0f7223 */ /* 0x002fc8000000001f */
[----:B--2---:R-:W-:Y:S02]  /*0c40*/  FFMA R12, R8, R13, R15 ;  /* 0x0000000d080c7223 */ /* 0x004fe4000000000f */
[----:B------:R-:W1:Y:S04]  /*0c50*/  LDS R13, [R17+0x340] ;  /* 0x00034000110d7984 */ /* 0x000e680000000800 */
[----:B------:R-:W2:Y:S01]  /*0c60*/  LDS R8, [R17+0x3c0] ;  /* 0x0003c00011087984 */ /* 0x000ea20000000800 */
[----:B------:R-:W-:Y:S01]  /*0c70*/  BAR.SYNC.DEFER_BLOCKING 0x0 ;  /* 0x0000000000007b1d */ /* 0x000fe20000010000 */
[----:B------:R-:W-:-:S05]  /*0c80*/  IMAD.WIDE.U32 R30, R25, 0x4, R34 ;  /* 0x00000004191e7825 */ /* 0x000fca00078e0022 */
        /* <DEDUP_REMOVED lines=9> */
[----:B------:R-:W-:Y:S01]  /*0d20*/  IMAD.WIDE.U32 R34, R27, 0x4, R34 ;  /* 0x000000041b227825 */ /* 0x000fe200078e0022 */
        /* <DEDUP_REMOVED lines=8> */
[----:B------:R-:W-:Y:S04]  /*0db0*/  LDS R31, [R17+0x140] ;  /* 0x00014000111f7984 */ /* 0x000fe80000000800 */
[----:B------:R-:W-:Y:S01]  /*0dc0*/  LDS R30, [R17+0x340] ;  /* 0x00034000111e7984 */ /* 0x000fe20000000800 */
[----:B-1----:R-:W-:-:S04]  /*0dd0*/  FFMA R12, R12, R9, R11 ;  /* 0x000000090c0c7223 */ /* 0x002fc8000000000b */
[----:B--2---:R-:W-:Y:S02]  /*0de0*/  FFMA R37, R37, R13, R12 ;  /* 0x0000000d25257223 */ /* 0x004fe4000000000c */
[----:B------:R-:W-:Y:S02]  /*0df0*/  LDS R13, [R17+0x100] ;  /* 0x00010000110d7984 */ /* 0x000fe40000000800 */
[----:B---3--:R-:W-:Y:S02]  /*0e00*/  FFMA R37, R8, R14, R37 ;  /* 0x0000000e08257223 */ /* 0x008fe40000000025 */
[----:B------:R-:W1:Y:S04]  /*0e10*/  LDS.128 R8, [R6+0x10] ;  /* 0x0000100006087984 */ /* 0x000e680000000c00 */
[----:B------:R-:W2:Y:S01]  /*0e20*/  LDS R12, [R17+0x180] ;  /* 0x00018000110c7984 */ /* 0x000ea20000000800 */
[----:B----4-:R-:W-:-:S03]  /*0e30*/  FFMA R15, R26, R15, R37 ;  /* 0x0000000f1a0f7223 */ /* 0x010fc60000000025 */
[----:B------:R-:W3:Y:S04]  /*0e40*/  LDS R26, [R17+0x1c0] ;  /* 0x0001c000111a7984 */ /* 0x000ee80000000800 */
[----:B------:R-:W-:Y:S01]  /*0e50*/  LDS R37, [R17+0x2c0] ;  /* 0x0002c00011257984 */ /* 0x000fe20000000800 */
[----:B-1----:R-:W-:-:S04]  /*0e60*/  FFMA R8, R8, R13, R15 ;  /* 0x0000000d08087223 */ /* 0x002fc8000000000f */
[----:B------:R-:W-:Y:S02]  /*0e70*/  FFMA R31, R31, R9, R8 ;  /* 0x000000091f1f7223 */ /* 0x000fe40000000008 */
[----:B------:R-:W-:Y:S02]  /*0e80*/  LDS R9, [R17+0x200] ;  /* 0x0002000011097984 */ /* 0x000fe40000000800 */
[----:B--2---:R-:W-:Y:S02]  /*0e90*/  FFMA R31, R12, R10, R31 ;  /* 0x0000000a0c1f7223 */ /* 0x004fe4000000001f */
[----:B------:R-:W1:Y:S02]  /*0ea0*/  LDS.128 R12, [R6+0x20] ;  /* 0x00002000060c7984 */ /* 0x000e640000000c00 */
[----:B---3--:R-:W-:Y:S02]  /*0eb0*/  FFMA R11, R26, R11, R31 ;  /* 0x0000000b1a0b7223 */ /* 0x008fe4000000001f */
[----:B------:R-:W2:Y:S04]  /*0ec0*/  LDS R31, [R17+0x240] ;  /* 0x00024000111f7984 */ /* 0x000ea80000000800 */
[----:B------:R-:W3:Y:S04]  /*0ed0*/  LDS R8, [R17+0x280] ;  /* 0x0002800011087984 */ /* 0x000ee80000000800 */
[----:B------:R-:W-:Y:S01]  /*0ee0*/  LDS R26, [R17+0x3c0] ;  /* 0x0003c000111a7984 */ /* 0x000fe20000000800 */
[----:B-1----:R-:W-:-:S04]  /*0ef0*/  FFMA R12, R12, R9, R11 ;  /* 0x000000090c0c7223 */ /* 0x002fc8000000000b */
[----:B--2---:R-:W-:Y:S02]  /*0f00*/  FFMA R13, R31, R13, R12 ;  /* 0x0000000d1f0d7223 */ /* 0x004fe4000000000c */
[----:B------:R-:W-:Y:S02]  /*0f10*/  LDS R12, [R17+0x300] ;  /* 0x00030000110c7984 */ /* 0x000fe40000000800 */
[----:B---3--:R-:W-:-:S04]  /*0f20*/  FFMA R8, R8, R14, R13 ;  /* 0x0000000e08087223 */ /* 0x008fc8000000000d */
[----:B------:R-:W-:Y:S02]  /*0f30*/  FFMA R15, R37, R15, R8 ;  /* 0x0000000f250f7223 */ /* 0x000fe40000000008 */
[----:B------:R-:W-:Y:S04]  /*0f40*/  LDS R37, [R17+0x380] ;  /* 0x0003800011257984 */ /* 0x000fe80000000800 */
[----:B------:R-:W1:Y:S01]  /*0f50*/  LDS.128 R8, [R6+0x30] ;  /* 0x0000300006087984 */ /* 0x000e620000000c00 */
[----:B------:R-:W-:Y:S06]  /*0f60*/  BAR.SYNC.DEFER_BLOCKING 0x0 ;  /* 0x0000000000007b1d */ /* 0x000fec0000010000 */
[----:B------:R-:W2:Y:S04]  /*0f70*/  LDG.E R33, desc[UR4][R32.64+0xc0] ;  /* 0x0000c00420217981 */ /* 0x000ea8000c1e1900 */
[----:B------:R-:W3:Y:S01]  /*0f80*/  LDG.E R35, desc[UR6][R34.64] ;  /* 0x0000000622237981 */ /* 0x000ee2000c1e1900 */
[----:B-1----:R-:W-:-:S04]  /*0f90*/  FFMA R8, R8, R12, R15 ;  /* 0x0000000c08087223 */ /* 0x002fc8000000000f */
[----:B------:R-:W-:-:S04]  /*0fa0*/  FFMA R8, R30, R9, R8 ;  /* 0x000000091e087223 */ /* 0x000fc80000000008 */
[----:B------:R-:W-:-:S04]  /*0fb0*/  FFMA R37, R37, R10, R8 ;  /* 0x0000000a25257223 */ /* 0x000fc80000000008 */
[----:B------:R-:W-:Y:S01]  /*0fc0*/  FFMA R37, R26, R11, R37 ;  /* 0x0000000b1a257223 */ /* 0x000fe20000000025 */
[----:B------:R-:W-:-:S04]  /*0fd0*/  IADD3 R22, PT, PT, R22, 0x4, RZ ;  /* 0x0000000416167810 */ /* 0x000fc80007ffe0ff */
[----:B------:R-:W-:Y:S02]  /*0fe0*/  ISETP.NE.AND P0, PT, R22, RZ, PT ;  /* 0x000000ff1600720c */ /* 0x000fe40003f05270 */
[----:B------:R-:W-:Y:S02]  /*0ff0*/  IADD3 R24, PT, PT, R24, 0x40, RZ ;  /* 0x0000004018187810 */ /* 0x000fe40007ffe0ff */
[C---:B------:R-:W-:Y:S02]  /*1000*/  LEA R27, R2.reuse, R27, 0x6 ;  /* 0x0000001b021b7211 */ /* 0x040fe400078e30ff */
[C---:B------:R-:W-:Y:S02]  /*1010*/  LEA R25, R2.reuse, R25, 0x6 ;  /* 0x0000001902197211 */ /* 0x040fe400078e30ff */
[C---:B------:R-:W-:Y:S02]  /*1020*/  LEA R23, R2.reuse, R23, 0x6 ;  /* 0x0000001702177211 */ /* 0x040fe400078e30ff */
[----:B------:R-:W-:Y:S01]  /*1030*/  LEA R19, R2, R19, 0x6 ;  /* 0x0000001302137211 */ /* 0x000fe200078e30ff */
[----:B--2---:R-:W-:Y:S04]  /*1040*/  STS [R18], R33 ;  /* 0x0000002112007388 */ /* 0x004fe80000000800 */
[----:B---3--:R-:W-:Y:S01]  /*1050*/  STS [R16], R35 ;  /* 0x0000002310007388 */ /* 0x008fe20000000800 */
[----:B------:R-:W-:Y:S06]  /*1060*/  BAR.SYNC.DEFER_BLOCKING 0x0 ;  /* 0x0000000000007b1d */ /* 0x000fec0000010000 */
[----:B------:R-:W-:Y:S04]  /*1070*/  LDS R31, [R17] ;  /* 0x00000000111f7984 */ /* 0x000fe80000000800 */
[----:B------:R-:W1:Y:S04]  /*1080*/  LDS.128 R12, [R6] ;  /* 0x00000000060c7984 */ /* 0x000e680000000c00 */
[----:B------:R-:W2:Y:S04]  /*1090*/  LDS R36, [R17+0x40] ;  /* 0x0000400011247984 */ /* 0x000ea80000000800 */
[----:B------:R-:W3:Y:S04]  /*10a0*/  LDS R30, [R17+0x80] ;  /* 0x00008000111e7984 */ /* 0x000ee80000000800 */
[----:B------:R-:W4:Y:S04]  /*10b0*/  LDS R32, [R17+0xc0] ;  /* 0x0000c00011207984 */ /* 0x000f280000000800 */
[----:B------:R-:W-:Y:S04]  /*10c0*/  LDS R33, [R17+0x100] ;  /* 0x0001000011217984 */ /* 0x000fe80000000800 */
[----:B------:R-:W5:Y:S04]  /*10d0*/  LDS.128 R8, [R6+0x10] ;  /* 0x0000100006087984 */ /* 0x000f680000000c00 */
[----:B------:R-:W0:Y:S01]  /*10e0*/  LDS R26, [R17+0x140] ;  /* 0x00014000111a7984 */ /* 0x000e220000000800 */
[----:B-1----:R-:W-:-:S04]  /*10f0*/  FFMA R31, R12, R31, R37 ;  /* 0x0000001f0c1f7223 */ /* 0x002fc80000000025 */
[----:B--2---:R-:W-:Y:S02]  /*1100*/  FFMA R13, R36, R13, R31 ;  /* 0x0000000d240d7223 */ /* 0x004fe4000000001f */
[----:B------:R-:W1:Y:S02]  /*1110*/  LDS R31, [R17+0x180] ;  /* 0x00018000111f7984 */ /* 0x000e640000000800 */
[----:B---3--:R-:W-:Y:S02]  /*1120*/  FFMA R13, R30, R14, R13 ;  /* 0x0000000e1e0d7223 */ /* 0x008fe4000000000d */
[----:B------:R-:W-:Y:S02]  /*1130*/  LDS R30, [R17+0x240] ;  /* 0x00024000111e7984 */ /* 0x000fe40000000800 */
[----:B----4-:R-:W-:Y:S02]  /*1140*/  FFMA R13, R32, R15, R13 ;  /* 0x0000000f200d7223 */ /* 0x010fe4000000000d */
[----:B------:R-:W2:Y:S02]  /*1150*/  LDS R32, [R17+0x1c0] ;  /* 0x0001c00011207984 */ /* 0x000ea40000000800 */
[----:B-----5:R-:W-:-:S02]  /*1160*/  FFMA R35, R8, R33, R13 ;  /* 0x0000002108237223 */ /* 0x020fc4000000000d */
[----:B------:R-:W-:Y:S04]  /*1170*/  LDS R33, [R17+0x200] ;  /* 0x0002000011217984 */ /* 0x000fe80000000800 */
[----:B------:R-:W3:Y:S01]  /*1180*/  LDS.128 R12, [R6+0x20] ;  /* 0x00002000060c7984 */ /* 0x000ee20000000c00 */
[----:B0-----:R-:W-:-:S04]  /*1190*/  FFMA R26, R26, R9, R35 ;  /* 0x000000091a1a7223 */ /* 0x001fc80000000023 */
[----:B-1----:R-:W-:Y:S02]  /*11a0*/  FFMA R9, R31, R10, R26 ;  /* 0x0000000a1f097223 */ /* 0x002fe4000000001a */
[----:B------:R-:W0:Y:S04]  /*11b0*/  LDS R31, [R17+0x280] ;  /* 0x00028000111f7984 */ /* 0x000e280000000800 */
[----:B------:R-:W1:Y:S01]  /*11c0*/  LDS R26, [R17+0x2c0] ;  /* 0x0002c000111a7984 */ /* 0x000e620000000800 */
[----:B--2---:R-:W-:-:S03]  /*11d0*/  FFMA R9, R32, R11, R9 ;  /* 0x0000000b20097223 */ /* 0x004fc60000000009 */
[----:B------:R-:W-:Y:S01]  /*11e0*/  LDS R32, [R17+0x380] ;  /* 0x0003800011207984 */ /* 0x000fe20000000800 */
[----:B---3--:R-:W-:-:S03]  /*11f0*/  FFMA R35, R12, R33, R9 ;  /* 0x000000210c237223 */ /* 0x008fc60000000009 */
[----:B------:R-:W-:Y:S04]  /*1200*/  LDS R33, [R17+0x300] ;  /* 0x0003000011217984 */ /* 0x000fe80000000800 */
[----:B------:R-:W2:Y:S01]  /*1210*/  LDS.128 R8, [R6+0x30] ;  /* 0x0000300006087984 */ /* 0x000ea20000000c00 */
[----:B------:R-:W-:-:S03]  /*1220*/  FFMA R30, R30, R13, R35 ;  /* 0x0000000d1e1e7223 */ /* 0x000fc60000000023 */
[----:B------:R-:W3:Y:S04]  /*1230*/  LDS R13, [R17+0x340] ;  /* 0x00034000110d7984 */ /* 0x000ee80000000800 */
[----:B------:R-:W4:Y:S01]  /*1240*/  LDS R12, [R17+0x3c0] ;  /* 0x0003c000110c7984 */ /* 0x000f220000000800 */
[----:B0-----:R-:W-:-:S04]  /*1250*/  FFMA R31, R31, R14, R30 ;  /* 0x0000000e1f1f7223 */ /* 0x001fc8000000001e */
[----:B-1----:R-:W-:-:S04]  /*1260*/  FFMA R15, R26, R15, R31 ;  /* 0x0000000f1a0f7223 */ /* 0x002fc8000000001f */
[----:B--2---:R-:W-:-:S04]  /*1270*/  FFMA R8, R8, R33, R15 ;  /* 0x0000002108087223 */ /* 0x004fc8000000000f */
[----:B---3--:R-:W-:-:S04]  /*1280*/  FFMA R9, R13, R9, R8 ;  /* 0x000000090d097223 */ /* 0x008fc80000000008 */
[----:B------:R-:W-:-:S04]  /*1290*/  FFMA R9, R32, R10, R9 ;  /* 0x0000000a20097223 */ /* 0x000fc80000000009 */
[----:B----4-:R-:W-:Y:S01]  /*12a0*/  FFMA R31, R12, R11, R9 ;  /* 0x0000000b0c1f7223 */ /* 0x010fe20000000009 */
[----:B------:R-:W-:Y:S06]  /*12b0*/  BAR.SYNC.DEFER_BLOCKING 0x0 ;  /* 0x0000000000007b1d */ /* 0x000fec0000010000 */
[----:B------:R-:W-:Y:S05]  /*12c0*/  @P0 BRA `(.L_x_5) ;  /* 0xfffffff000e00947 */ /* 0x000fea000383ffff */
.L_x_4:
[----:B------:R-:W-:-:S04]  /*12d0*/  SHF.R.S32.HI R9, RZ, 0x1f, R2 ;  /* 0x0000001fff097819 */ /* 0x000fc80000011402 */
[----:B------:R-:W-:-:S04]  /*12e0*/  LEA.HI R9, R9, R2, RZ, 0x4 ;  /* 0x0000000209097211 */ /* 0x000fc800078f20ff */
[----:B------:R-:W-:-:S04]  /*12f0*/  SHF.R.S32.HI R9, RZ, 0x4, R9 ;  /* 0x00000004ff097819 */ /* 0x000fc80000011409 */
[----:B------:R-:W-:-:S13]  /*1300*/  LOP3.LUT P0, R10, R9, 0x3, RZ, 0xc0, !PT ;  /* 0x00000003090a7812 */ /* 0x000fda000780c0ff */
[----:B------:R-:W-:Y:S05]  /*1310*/  @!P0 BRA `(.L_x_3) ;  /* 0x0000000800b88947 */ /* 0x000fea0003800000 */
[----:B------:R-:W-:Y:S01]  /*1320*/  ISETP.NE.AND P0, PT, R10, 0x1, PT ;  /* 0x000000010a00780c */ /* 0x000fe20003f05270 */
[----:B------:R-:W-:Y:S01]  /*1330*/  IMAD R22, R20, R2, R3 ;  /* 0x0000000214167224 */ /* 0x000fe200078e0203 */
[----:B------:R-:W-:-:S04]  /*1340*/  LOP3.LUT R8, R9, 0x1, RZ, 0xc0, !PT ;  /* 0x0000000109087812 */ /* 0x000fc800078ec0ff */
[----:B------:R-:W-:-:S07]  /*1350*/  ISETP.NE.U32.AND P1, PT, R8, 0x1, PT ;  /* 0x000000010800780c */ /* 0x000fce0003f25070 */
[----:B------:R-:W-:Y:S06]  /*1360*/  @!P0 BRA `(.L_x_6) ;  /* 0x0000000400b48947 */ /* 0x000fec0003800000 */
[----:B------:R-:W1:Y:S01]  /*1370*/  LDC.64 R24, c[0x0][0x380] ;  /* 0x0000e000ff187b82 */ /* 0x000e620000000a00 */
[C---:B------:R-:W-:Y:S02]  /*1380*/  R2UR UR4, R28.reuse ;  /* 0x000000001c0472ca */ /* 0x040fe400000e0000 */
[----:B------:R-:W-:Y:S02]  /*1390*/  R2UR UR5, R29 ;  /* 0x000000001d0572ca */ /* 0x000fe400000e0000 */
[----:B------:R-:W-:Y:S02]  /*13a0*/  LEA R18, R5, R0, 0x4 ;  /* 0x0000000005127211 */ /* 0x000fe400078e20ff */
[----:B------:R-:W-:Y:S01]  /*13b0*/  R2UR UR6, R28 ;  /* 0x000000001c0672ca */ /* 0x000fe200000e0000 */
[----:B------:R-:W2:Y:S01]  /*13c0*/  LDC.64 R16, c[0x0][0x388] ;  /* 0x0000e200ff107b82 */ /* 0x000ea20000000a00 */
[----:B------:R-:W-:Y:S01]  /*13d0*/  R2UR UR7, R29 ;  /* 0x000000001d0772ca */ /* 0x000fe200000e0000 */
[----:B------:R-:W-:Y:S01]  /*13e0*/  IMAD R11, R18, R2, R21 ;  /* 0x00000002120b7224 */ /* 0x000fe200078e0215 */
[----:B------:R-:W-:-:S05]  /*13f0*/  LEA R9, R5, R22, 0x4 ;  /* 0x0000001605097211 */ /* 0x000fca00078e20ff */
[----:B-1----:R-:W-:-:S05]  /*1400*/  IMAD.WIDE R24, R9, 0x4, R24 ;  /* 0x0000000409187825 */ /* 0x002fca00078e0218 */
[----:B------:R-:W3:Y:S01]  /*1410*/  LDG.E R33, desc[UR4][R24.64] ;  /* 0x0000000418217981 */ /* 0x000ee2000c1e1900 */
[----:B--2---:R-:W-:-:S05]  /*1420*/  IMAD.WIDE.U32 R8, R11, 0x4, R16 ;  /* 0x000000040b087825 */ /* 0x004fca00078e0010 */
[----:B------:R-:W2:Y:S01]  /*1430*/  LDG.E R30, desc[UR6][R8.64] ;  /* 0x00000006081e7981 */ /* 0x000ea2000c1e1900 */
[----:B------:R-:W-:-:S04]  /*1440*/  IADD3 R11, PT, PT, R7, 0x400, RZ ;  /* 0x00000400070b7810 */ /* 0x000fc80007ffe0ff */
[----:B------:R-:W-:-:S04]  /*1450*/  LEA R10, R4, R11, 0x18 ;  /* 0x0000000b040a7211 */ /* 0x000fc800078ec0ff */
[C---:B------:R-:W-:Y:S02]  /*1460*/  LEA R23, R3.reuse, R10, 0x2 ;  /* 0x0000000a03177211 */ /* 0x040fe400078e10ff */
[----:B------:R-:W-:Y:S02]  /*1470*/  LEA R26, R3, R6, 0x2 ;  /* 0x00000006031a7211 */ /* 0x000fe400078e10ff */
[----:B------:R-:W-:Y:S01]  /*1480*/  LEA R27, R0, R23, 0x6 ;  /* 0x00000017001b7211 */ /* 0x000fe200078e30ff */
[----:B------:R-:W-:Y:S05]  /*1490*/  WARPSYNC.ALL ;  /* 0x0000000000007948 */ /* 0x000fea0003800000 */
[----:B------:R-:W-:-:S02]  /*14a0*/  IADD3 R18, PT, PT, R18, 0x10, RZ ;  /* 0x0000001012127810 */ /* 0x000fc40007ffe0ff */
[C---:B------:R-:W-:Y:S02]  /*14b0*/  R2UR UR4, R28.reuse ;  /* 0x000000001c0472ca */ /* 0x040fe400000e0000 */
[C---:B------:R-:W-:Y:S02]  /*14c0*/  R2UR UR5, R29.reuse ;  /* 0x000000001d0572ca */ /* 0x040fe400000e0000 */
[----:B------:R-:W-:Y:S02]  /*14d0*/  R2UR UR6, R28 ;  /* 0x000000001c0672ca */ /* 0x000fe400000e0000 */
[----:B------:R-:W-:Y:S01]  /*14e0*/  R2UR UR7, R29 ;  /* 0x000000001d0772ca */ /* 0x000fe200000e0000 */
[----:B---3--:R-:W-:Y:S04]  /*14f0*/  STS [R26], R33 ;  /* 0x000000211a007388 */ /* 0x008fe80000000800 */
[----:B--2---:R-:W-:Y:S01]  /*1500*/  STS [R27], R30 ;  /* 0x0000001e1b007388 */ /* 0x004fe20000000800 */
        /* <DEDUP_REMOVED lines=9> */
[----:B-1----:R-:W-:-:S03]  /*15a0*/  FFMA R12, R12, R34, R31 ;  /* 0x000000220c0c7223 */ /* 0x002fc6000000001f */
[----:B------:R-:W1:Y:S01]  /*15b0*/  LDS R31, [R23+0x180] ;  /* 0x00018000171f7984 */ /* 0x000e620000000800 */
[----:B--2---:R-:W-:-:S03]  /*15c0*/  FFMA R13, R35, R13, R12 ;  /* 0x0000000d230d7223 */ /* 0x004fc6000000000c */
[----:B------:R-:W-:Y:S01]  /*15d0*/  LDS R35, [R23+0x280] ;  /* 0x0002800017237984 */ /* 0x000fe20000000800 */
[----:B---3--:R-:W-:-:S03]  /*15e0*/  FFMA R13, R36, R14, R13 ;  /* 0x0000000e240d7223 */ /* 0x008fc6000000000d */
[----:B------:R-:W-:Y:S01]  /*15f0*/  LDS R36, [R23+0x240] ;  /* 0x0002400017247984 */ /* 0x000fe20000000800 */
[----:B----4-:R-:W-:-:S03]  /*1600*/  FFMA R13, R32, R15, R13 ;  /* 0x0000000f200d7223 */ /* 0x010fc6000000000d */
[----:B------:R-:W2:Y:S04]  /*1610*/  LDS R32, [R23+0x1c0] ;  /* 0x0001c00017207984 */ /* 0x000ea80000000800 */
[----:B------:R-:W-:Y:S01]  /*1620*/  LDS R34, [R23+0x3c0] ;  /* 0x0003c00017227984 */ /* 0x000fe20000000800 */
[----:B-----5:R-:W-:-:S03]  /*1630*/  FFMA R33, R8, R19, R13 ;  /* 0x0000001308217223 */ /* 0x020fc6000000000d */
[----:B------:R-:W-:Y:S04]  /*1640*/  LDS R19, [R23+0x200] ;  /* 0x0002000017137984 */ /* 0x000fe80000000800 */
[----:B------:R-:W3:Y:S01]  /*1650*/  LDS.128 R12, [R6+0x20] ;  /* 0x00002000060c7984 */ /* 0x000ee20000000c00 */
[----:B0-----:R-:W-:-:S03]  /*1660*/  FFMA R30, R30, R9, R33 ;  /* 0x000000091e1e7223 */ /* 0x001fc60000000021 */
[----:B------:R-:W-:Y:S01]  /*1670*/  LDS R33, [R23+0x380] ;  /* 0x0003800017217984 */ /* 0x000fe20000000800 */
[----:B-1----:R-:W-:-:S04]  /*1680*/  FFMA R31, R31, R10, R30 ;  /* 0x0000000a1f1f7223 */ /* 0x002fc8000000001e */
[----:B--2---:R-:W-:Y:S01]  /*1690*/  FFMA R11, R32, R11, R31 ;  /* 0x0000000b200b7223 */ /* 0x004fe2000000001f */
[----:B------:R-:W-:Y:S01]  /*16a0*/  IMAD R31, R18, R2, R21 ;  /* 0x00000002121f7224 */ /* 0x000fe200078e0215 */
[----:B------:R-:W-:Y:S03]  /*16b0*/  LDS R32, [R23+0x340] ;  /* 0x0003400017207984 */ /* 0x000fe60000000800 */
[----:B------:R-:W-:-:S04]  /*16c0*/  IMAD.WIDE.U32 R30, R31, 0x4, R16 ;  /* 0x000000041f1e7825 */ /* 0x000fc800078e0010 */
[----:B---3--:R-:W-:Y:S02]  /*16d0*/  FFMA R11, R12, R19, R11 ;  /* 0x000000130c0b7223 */ /* 0x008fe4000000000b */
[----:B------:R-:W0:Y:S02]  /*16e0*/  LDS R12, [R23+0x2c0] ;  /* 0x0002c000170c7984 */ /* 0x000e240000000800 */
[----:B------:R-:W-:Y:S02]  /*16f0*/  FFMA R36, R36, R13, R11 ;  /* 0x0000000d24247223 */ /* 0x000fe4000000000b */
[----:B------:R-:W-:Y:S04]  /*1700*/  LDS R13, [R23+0x300] ;  /* 0x00030000170d7984 */ /* 0x000fe80000000800 */
[----:B------:R-:W1:Y:S01]  /*1710*/  LDS.128 R16, [R6+0x30] ;  /* 0x0000300006107984 */ /* 0x000e620000000c00 */
[----:B------:R-:W-:Y:S06]  /*1720*/  BAR.SYNC.DEFER_BLOCKING 0x0 ;  /* 0x0000000000007b1d */ /* 0x000fec0000010000 */
[----:B------:R-:W2:Y:S04]  /*1730*/  LDG.E R25, desc[UR4][R24.64+0x40] ;  /* 0x0000400418197981 */ /* 0x000ea8000c1e1900 */
[----:B------:R1:W3:Y:S01]  /*1740*/  LDG.E R30, desc[UR6][R30.64] ;  /* 0x000000061e1e7981 */ /* 0x0002e2000c1e1900 */
[----:B------:R-:W-:-:S04]  /*1750*/  FFMA R14, R35, R14, R36 ;  /* 0x0000000e230e7223 */ /* 0x000fc80000000024 */
[----:B0-----:R-:W-:-:S04]  /*1760*/  FFMA R15, R12, R15, R14 ;  /* 0x0000000f0c0f7223 */ /* 0x001fc8000000000e */
[----:B-1----:R-:W-:-:S04]  /*1770*/  FFMA R31, R16, R13, R15 ;  /* 0x0000000d101f7223 */ /* 0x002fc8000000000f */
[----:B------:R-:W-:-:S04]  /*1780*/  FFMA R32, R32, R17, R31 ;  /* 0x0000001120207223 */ /* 0x000fc8000000001f */
[----:B------:R-:W-:-:S04]  /*1790*/  FFMA R33, R33, R18, R32 ;  /* 0x0000001221217223 */ /* 0x000fc80000000020 */
[----:B------:R-:W-:Y:S01]  /*17a0*/  FFMA R19, R34, R19, R33 ;  /* 0x0000001322137223 */ /* 0x000fe20000000021 */
[----:B------:R-:W-:Y:S01]  /*17b0*/  IADD3 R5, PT, PT, R5, 0x2, RZ ;  /* 0x0000000205057810 */ /* 0x000fe20007ffe0ff */
[----:B--2---:R-:W-:Y:S04]  /*17c0*/  STS [R26], R25 ;  /* 0x000000191a007388 */ /* 0x004fe80000000800 */
[----:B---3--:R-:W-:Y:S01]  /*17d0*/  STS [R27], R30 ;  /* 0x0000001e1b007388 */ /* 0x008fe20000000800 */
[----:B------:R-:W-:Y:S06]  /*17e0*/  BAR.SYNC.DEFER_BLOCKING 0x0 ;  /* 0x0000000000007b1d */ /* 0x000fec0000010000 */
[----:B------:R-:W-:Y:S04]  /*17f0*/  LDS R37, [R23] ;  /* 0x0000000017257984 */ /* 0x000fe80000000800 */
[----:B------:R-:W0:Y:S04]  /*1800*/  LDS.128 R8, [R6] ;  /* 0x0000000006087984 */ /* 0x000e280000000c00 */
[----:B------:R-:W1:Y:S04]  /*1810*/  LDS R24, [R23+0x40] ;  /* 0x0000400017187984 */ /* 0x000e680000000800 */
[----:B------:R-:W2:Y:S04]  /*1820*/  LDS R35, [R23+0x80] ;  /* 0x0000800017237984 */ /* 0x000ea80000000800 */
[----:B------:R-:W3:Y:S04]  /*1830*/  LDS R36, [R23+0xc0] ;  /* 0x0000c00017247984 */ /* 0x000ee80000000800 */
[----:B------:R-:W-:Y:S04]  /*1840*/  LDS R25, [R23+0x100] ;  /* 0x0001000017197984 */ /* 0x000fe80000000800 */
[----:B------:R-:W4:Y:S04]  /*1850*/  LDS.128 R12, [R6+0x10] ;  /* 0x00001000060c7984 */ /* 0x000f280000000c00 */
[----:B------:R-:W5:Y:S04]  /*1860*/  LDS R26, [R23+0x140] ;  /* 0x00014000171a7984 */ /* 0x000f680000000800 */
[----:B------:R-:W5:Y:S04]  /*1870*/  LDS R27, [R23+0x180] ;  /* 0x00018000171b7984 */ /* 0x000f680000000800 */
[----:B------:R-:W5:Y:S04]  /*1880*/  LDS R30, [R23+0x1c0] ;  /* 0x0001c000171e7984 */ /* 0x000f680000000800 */
[----:B------:R-:W-:Y:S01]  /*1890*/  LDS R31, [R23+0x200] ;  /* 0x00020000171f7984 */ /* 0x000fe20000000800 */
[----:B0-----:R-:W-:-:S03]  /*18a0*/  FFMA R19, R8, R37, R19 ;  /* 0x0000002508137223 */ /* 0x001fc60000000013 */
[----:B------:R-:W-:Y:S01]  /*18b0*/  LDS R33, [R23+0x280] ;  /* 0x0002800017217984 */ /* 0x000fe20000000800 */
[----:B-1----:R-:W-:-:S03]  /*18c0*/  FFMA R24, R24, R9, R19 ;  /* 0x0000000918187223 */ /* 0x002fc60000000013 */
[----:B------:R-:W-:Y:S04]  /*18d0*/  LDS R32, [R23+0x3c0] ;  /* 0x0003c00017207984 */ /* 0x000fe80000000800 */
[----:B------:R-:W0:Y:S01]  /*18e0*/  LDS.128 R16, [R6+0x20] ;  /* 0x0000200006107984 */ /* 0x000e220000000c00 */
[----:B--2---:R-:W-:-:S03]  /*18f0*/  FFMA R35, R35, R10, R24 ;  /* 0x0000000a23237223 */ /* 0x004fc60000000018 */
[----:B------:R-:W1:Y:S01]  /*1900*/  LDS R24, [R23+0x240] ;  /* 0x0002400017187984 */ /* 0x000e620000000800 */
[----:B---3--:R-:W-:-:S04]  /*1910*/  FFMA R11, R36, R11, R35 ;  /* 0x0000000b240b7223 */ /* 0x008fc80000000023 */
[----:B----4-:R-:W-:Y:S02]  /*1920*/  FFMA R11, R12, R25, R11 ;  /* 0x000000190c0b7223 */ /* 0x010fe4000000000b */
[----:B------:R-:W2:Y:S02]  /*1930*/  LDS R12, [R23+0x2c0] ;  /* 0x0002c000170c7984 */ /* 0x000ea40000000800 */
[----:B-----5:R-:W-:Y:S02]  /*1940*/  FFMA R34, R26, R13, R11 ;  /* 0x0000000d1a227223 */ /* 0x020fe4000000000b */
[----:B------:R-:W-:Y:S04]  /*1950*/  LDS R25, [R23+0x300] ;  /* 0x0003000017197984 */ /* 0x000fe80000000800 */
[----:B------:R-:W3:Y:S04]  /*1960*/  LDS.128 R8, [R6+0x30] ;  /* 0x0000300006087984 */ /* 0x000ee80000000c00 */
[----:B------:R-:W4:Y:S04]  /*1970*/  LDS R26, [R23+0x340] ;  /* 0x00034000171a7984 */ /* 0x000f280000000800 */
[----:B------:R-:W5:Y:S01]  /*1980*/  LDS R13, [R23+0x380] ;  /* 0x00038000170d7984 */ /* 0x000f620000000800 */
[----:B------:R-:W-:-:S04]  /*1990*/  FFMA R27, R27, R14, R34 ;  /* 0x0000000e1b1b7223 */ /* 0x000fc80000000022 */
[----:B------:R-:W-:-:S04]  /*19a0*/  FFMA R15, R30, R15, R27 ;  /* 0x0000000f1e0f7223 */ /* 0x000fc8000000001b */
[----:B0-----:R-:W-:-:S04]  /*19b0*/  FFMA R15, R16, R31, R15 ;  /* 0x0000001f100f7223 */ /* 0x001fc8000000000f */
[----:B-1----:R-:W-:-:S04]  /*19c0*/  FFMA R24, R24, R17, R15 ;  /* 0x0000001118187223 */ /* 0x002fc8000000000f */
[----:B------:R-:W-:-:S04]  /*19d0*/  FFMA R33, R33, R18, R24 ;  /* 0x0000001221217223 */ /* 0x000fc80000000018 */
[----:B--2---:R-:W-:-:S04]  /*19e0*/  FFMA R19, R12, R19, R33 ;  /* 0x000000130c137223 */ /* 0x004fc80000000021 */
[----:B---3--:R-:W-:-:S04]  /*19f0*/  FFMA R19, R8, R25, R19 ;  /* 0x0000001908137223 */ /* 0x008fc80000000013 */
[----:B----4-:R-:W-:-:S04]  /*1a00*/  FFMA R26, R26, R9, R19 ;  /* 0x000000091a1a7223 */ /* 0x010fc80000000013 */
[----:B-----5:R-:W-:-:S04]  /*1a10*/  FFMA R13, R13, R10, R26 ;  /* 0x0000000a0d0d7223 */ /* 0x020fc8000000001a */
[----:B------:R-:W-:Y:S01]  /*1a20*/  FFMA R31, R32, R11, R13 ;  /* 0x0000000b201f7223 */ /* 0x000fe2000000000d */
[----:B------:R-:W-:Y:S06]  /*1a30*/  BAR.SYNC.DEFER_BLOCKING 0x0 ;  /* 0x0000000000007b1d */ /* 0x000fec0000010000 */
.L_x_6:
[----:B------:R-:W-:Y:S05]  /*1a40*/  @P1 BRA `(.L_x_3) ;  /* 0x0000000000ec1947 */ /* 0x000fea0003800000 */
        /* <DEDUP_REMOVED lines=29> */
[----:B------:R-:W0:Y:S04]  /*1c20*/  LDS R0, [R5+0x140] ;  /* 0x0001400005007984 */ /* 0x000e280000000800 */
[----:B------:R-:W0:Y:S04]  /*1c30*/  LDS R7, [R5+0x180] ;  /* 0x0001800005077984 */ /* 0x000e280000000800 */
[----:B------:R-:W0:Y:S04]  /*1c40*/  LDS R22, [R5+0x1c0] ;  /* 0x0001c00005167984 */ /* 0x000e280000000800 */
[----:B------:R-:W-:Y:S04]  /*1c50*/  LDS R3, [R5+0x200] ;  /* 0x0002000005037984 */ /* 0x000fe80000000800 */
[----:B------:R-:W0:Y:S01]  /*1c60*/  LDS.128 R16, [R6+0x20] ;  /* 0x0000200006107984 */ /* 0x000e220000000c00 */
[----:B-1----:R-:W-:-:S03]  /*1c70*/  FFMA R8, R8, R24, R31 ;  /* 0x0000001808087223 */ /* 0x002fc6000000001f */
[----:B------:R-:W1:Y:S01]  /*1c80*/  LDS R4, [R5+0x240] ;  /* 0x0002400005047984 */ /* 0x000e620000000800 */
[----:B--2---:R-:W-:-:S03]  /*1c90*/  FFMA R9, R25, R9, R8 ;  /* 0x0000000919097223 */ /* 0x004fc60000000008 */
[----:B------:R-:W2:Y:S01]  /*1ca0*/  LDS R31, [R5+0x280] ;  /* 0x00028000051f7984 */ /* 0x000ea20000000800 */
[----:B---3--:R-:W-:-:S03]  /*1cb0*/  FFMA R33, R26, R10, R9 ;  /* 0x0000000a1a217223 */ /* 0x008fc60000000009 */
[----:B------:R-:W3:Y:S01]  /*1cc0*/  LDS R8, [R5+0x2c0] ;  /* 0x0002c00005087984 */ /* 0x000ee20000000800 */
[----:B----4-:R-:W-:-:S03]  /*1cd0*/  FFMA R11, R30, R11, R33 ;  /* 0x0000000b1e0b7223 */ /* 0x010fc60000000021 */
[----:B------:R-:W-:Y:S04]  /*1ce0*/  LDS R9, [R5+0x300] ;  /* 0x0003000005097984 */ /* 0x000fe80000000800 */
[----:B------:R-:W4:Y:S01]  /*1cf0*/  LDS.128 R24, [R6+0x30] ;  /* 0x0000300006187984 */ /* 0x000f220000000c00 */
[----:B-----5:R-:W-:-:S03]  /*1d00*/  FFMA R23, R12, R23, R11 ;  /* 0x000000170c177223 */ /* 0x020fc6000000000b */
[----:B------:R-:W5:Y:S01]  /*1d10*/  LDS R10, [R5+0x340] ;  /* 0x00034000050a7984 */ /* 0x000f620000000800 */
[----:B0-----:R-:W-:-:S03]  /*1d20*/  FFMA R0, R0, R13, R23 ;  /* 0x0000000d00007223 */ /* 0x001fc60000000017 */
[----:B------:R-:W0:Y:S04]  /*1d30*/  LDS R11, [R5+0x380] ;  /* 0x00038000050b7984 */ /* 0x000e280000000800 */
[----:B------:R-:W0:Y:S01]  /*1d40*/  LDS R13, [R5+0x3c0] ;  /* 0x0003c000050d7984 */ /* 0x000e220000000800 */
[----:B------:R-:W-:-:S04]  /*1d50*/  FFMA R7, R7, R14, R0 ;  /* 0x0000000e07077223 */ /* 0x000fc80000000000 */
[----:B------:R-:W-:-:S04]  /*1d60*/  FFMA R7, R22, R15, R7 ;  /* 0x0000000f16077223 */ /* 0x000fc80000000007 */
[----:B------:R-:W-:-:S04]  /*1d70*/  FFMA R3, R16, R3, R7 ;  /* 0x0000000310037223 */ /* 0x000fc80000000007 */
[----:B-1----:R-:W-:-:S04]  /*1d80*/  FFMA R4, R4, R17, R3 ;  /* 0x0000001104047223 */ /* 0x002fc80000000003 */
[----:B--2---:R-:W-:-:S04]  /*1d90*/  FFMA R31, R31, R18, R4 ;  /* 0x000000121f1f7223 */ /* 0x004fc80000000004 */
[----:B---3--:R-:W-:-:S04]  /*1da0*/  FFMA R19, R8, R19, R31 ;  /* 0x0000001308137223 */ /* 0x008fc8000000001f */
[----:B----4-:R-:W-:-:S04]  /*1db0*/  FFMA R9, R24, R9, R19 ;  /* 0x0000000918097223 */ /* 0x010fc80000000013 */
[----:B-----5:R-:W-:-:S04]  /*1dc0*/  FFMA R10, R10, R25, R9 ;  /* 0x000000190a0a7223 */ /* 0x020fc80000000009 */
[----:B0-----:R-:W-:-:S04]  /*1dd0*/  FFMA R10, R11, R26, R10 ;  /* 0x0000001a0b0a7223 */ /* 0x001fc8000000000a */
[----:B------:R-:W-:Y:S01]  /*1de0*/  FFMA R31, R13, R27, R10 ;  /* 0x0000001b0d1f7223 */ /* 0x000fe2000000000a */
[----:B------:R-:W-:Y:S06]  /*1df0*/  BAR.SYNC.DEFER_BLOCKING 0x0 ;  /* 0x0000000000007b1d */ /* 0x000fec0000010000 */
.L_x_3:
[----:B------:R-:W1:Y:S01]  /*1e00*/  LDC.64 R4, c[0x0][0x390] ;  /* 0x0000e400ff047b82 */ /* 0x000e620000000a00 */
[----:B------:R-:W-:Y:S01]  /*1e10*/  R2UR UR4, R28 ;  /* 0x000000001c0472ca */ /* 0x000fe200000e0000 */
[----:B------:R-:W-:Y:S01]  /*1e20*/  IMAD R3, R20, R2, R21 ;  /* 0x0000000214037224 */ /* 0x000fe200078e0215 */
[----:B------:R-:W-:-:S03]  /*1e30*/  R2UR UR5, R29 ;  /* 0x000000001d0572ca */ /* 0x000fc600000e0000 */
[----:B-1----:R-:W-:-:S10]  /*1e40*/  IMAD.WIDE R2, R3, 0x4, R4 ;  /* 0x0000000403027825 */ /* 0x002fd400078e0204 */
[----:B------:R-:W-:Y:S01]  /*1e50*/  STG.E desc[UR4][R2.64], R31 ;  /* 0x0000001f02007986 */ /* 0x000fe2000c101904 */
[----:B------:R-:W-:Y:S05]  /*1e60*/  EXIT ;  /* 0x000000000000794d */ /* 0x000fea0003800000 */
.L_x_7:
[----:B------:R-:W-:-:S00]  /*1e70*/  BRA `(.L_x_7) ;  /* 0xfffffffc00fc7947 */ /* 0x000fc0000383ffff */
[----:B------:R-:W-:-:S00]  /*1e80*/  NOP ;  /* 0x0000000000007918 */ /* 0x000fc00000000000 */
[----:B------:R-:W-:-:S00]  /*1e90*/  NOP ;  /* 0x0000000000007918 */ /* 0x000fc00000000000 */
[----:B------:R-:W-:-:S00]  /*1ea0*/  NOP ;  /* 0x0000000000007918 */ /* 0x000fc00000000000 */
[----:B------:R-:W-:-:S00]  /*1eb0*/  NOP ;  /* 0x0000000000007918 */ /* 0x000fc00000000000 */
[----:B------:R-:W-:-:S00]  /*1ec0*/  NOP ;  /* 0x0000000000007918 */ /* 0x000fc00000000000 */
[----:B------:R-:W-:-:S00]  /*1ed0*/  NOP ;  /* 0x0000000000007918 */ /* 0x000fc00000000000 */
[----:B------:R-:W-:-:S00]  /*1ee0*/  NOP ;  /* 0x0000000000007918 */ /* 0x000fc00000000000 */
[----:B------:R-:W-:-:S00]  /*1ef0*/  NOP ;  /* 0x0000000000007918 */ /* 0x000fc00000000000 */
.L_x_8:


//--------------------- .nv.global.init           --------------------------
	.section	.nv.global.init,"aw",@progbits
.nv.global.init:
	.type		$str$3,@object
	.size		$str$3,($str$2 - $str$3)
$str$3:
        /*0000*/ 	.byte	0x4e, 0x20, 0x25, 0x20, 0x54, 0x49, 0x4c, 0x45, 0x5f, 0x57, 0x49, 0x44, 0x54, 0x48, 0x20, 0x3d
        /*0010*/ 	.byte	0x3d, 0x20, 0x30, 0x00
	.type		$str$2,@object
	.size		$str$2,($str - $str$2)
$str$2:
        /*0014*/ 	.byte	0x54, 0x49, 0x4c, 0x45, 0x5f, 0x57, 0x49, 0x44, 0x54, 0x48, 0x20, 0x3d, 0x3d, 0x20, 0x62, 0x6c
        /*0024*/ 	.byte	0x6f, 0x63, 0x6b, 0x44, 0x69, 0x6d, 0x2e, 0x79, 0x00
	.type		$str,@object
	.size		$str,($str$1 - $str)
$str:
        /*002d*/ 	.byte	0x54, 0x49, 0x4c, 0x45, 0x5f, 0x57, 0x49, 0x44, 0x54, 0x48, 0x20, 0x3d, 0x3d, 0x20, 0x62, 0x6c
        /*003d*/ 	.byte	0x6f, 0x63, 0x6b, 0x44, 0x69, 0x6d, 0x2e, 0x78, 0x00
	.type		$str$1,@object
	.size		$str$1,(__unnamed_1 - $str$1)
$str$1:
        /*0046*/ 	.byte	0x2f, 0x74, 0x6d, 0x70, 0x2f, 0x73, 0x61, 0x73, 0x73, 0x5f, 0x63, 0x75, 0x5f, 0x79, 0x69, 0x36
        /*0056*/ 	.byte	0x39, 0x36, 0x73, 0x69, 0x5f, 0x2f, 0x6b, 0x2e, 0x63, 0x75, 0x00
	.type		__unnamed_1,@object
	.size		__unnamed_1,(.L_0 - __unnamed_1)
__unnamed_1:
        /*0061*/ 	.byte	0x76, 0x6f, 0x69, 0x64, 0x20, 0x74, 0x69, 0x6c, 0x65, 0x64, 0x5f, 0x73, 0x71, 0x5f, 0x6d, 0x61
        /*0071*/ 	.byte	0x74, 0x5f, 0x6d, 0x75, 0x6c, 0x5f, 0x6b, 0x65, 0x72, 0x6e, 0x65, 0x6c, 0x28, 0x66, 0x6c, 0x6f
        /*0081*/ 	.byte	0x61, 0x74, 0x20, 0x2a, 0x2c, 0x20, 0x66, 0x6c, 0x6f, 0x61, 0x74, 0x20, 0x2a, 0x2c, 0x20, 0x66
        /*0091*/ 	.byte	0x6c, 0x6f, 0x61, 0x74, 0x20, 0x2a, 0x2c, 0x20, 0x69, 0x6e, 0x74, 0x29, 0x00
.L_0:


//--------------------- .nv.shared._Z23tiled_sq_mat_mul_kernelPfS_S_i --------------------------
	.section	.nv.shared._Z23tiled_sq_mat_mul_kernelPfS_S_i,"aw",@nobits
	.sectionflags	@""
	.align	4
.nv.shared._Z23tiled_sq_mat_mul_kernelPfS_S_i:
	.zero		3072


//--------------------- .nv.shared.reserved.0     --------------------------
	.section	.nv.shared.reserved.0,"aw",@nobits
	.weak		__nv_reservedSMEM_offset_0_alias
	.size		__nv_reservedSMEM_offset_0_alias, 0, 64
	.other		__nv_reservedSMEM_offset_0_alias,@"STO_CUDA_RESERVED_SHARED STV_DEFAULT"
__nv_reservedSMEM_offset_0_alias:
	.zero		0
	.zero		64


//--------------------- .nv.constant0._Z23tiled_sq_mat_mul_kernelPfS_S_i --------------------------
	.section	.nv.constant0._Z23tiled_sq_mat_mul_kernelPfS_S_i,"a",@progbits
	.sectionflags	@""
	.align	4
.nv.constant0._Z23tiled_sq_mat_mul_kernelPfS_S_i:
	.zero		924


//--------------------- SYMBOLS --------------------------

	.type		.nv.reservedSmem.offset0,@object
	.size		.nv.reservedSmem.offset0,0x4
	.type		.nv.reservedSmem.cap,@object
	.size		.nv.reservedSmem.cap,0x4
	.type		__assertfail,@function
